	.target	sm_103a

	.elftype	@"ET_EXEC"


//--------------------- .note.nv.tkinfo           --------------------------
	.section	.note.nv.tkinfo,"",@"SHT_NOTE"
	.sectionflags	@"SHF_NOTE_NV_TKINFO"
	.tkinfo
        /*0018*/ 	.word	0x00000002
        /*0030*/ 	.string	""
        /*0030*/ 	.string	"ptxas"
        /*0030*/ 	.string	"Cuda compilation tools, release 13.0, V13.0.88"
        /*0030*/ 	.string	"Build cuda_13.0.r13.0/compiler.36424714_0"
        /*0030*/ 	.string	"-arch sm_103a -m 64 "



//--------------------- .note.nv.cuinfo           --------------------------
	.section	.note.nv.cuinfo,"",@"SHT_NOTE"
	.sectionflags	@"SHF_NOTE_NV_CUINFO"
        /*0018*/ 	.short	0x0002
        /*001a*/ 	.short	0x0067
        /*001c*/ 	.short	0x0082
	.zero		2


//--------------------- .nv.info                  --------------------------
	.section	.nv.info,"",@"SHT_CUDA_INFO"
	.align	4


	//----- nvinfo : EIATTR_REGCOUNT
	.align		4
        /*0000*/ 	.byte	0x04, 0x2f
        /*0002*/ 	.short	(.L_12 - .L_11)
	.align		4
.L_11:
        /*0004*/ 	.word	index@(_ZN7cutlass13device_kernelIN5flash11enable_sm90INS1_16FlashAttnFwdSm90INS1_25CollectiveMainloopFwdSm90ILi2EN4cute5tupleIJNS5_1CILi1EEES8_S8_EEENS6_IJNS7_ILi192EEENS7_ILi128EEENS7_ILi64EEEEEELi64ENS_6half_tEfNS_4arch4Sm90ELb1ELb0ELb0ELb1ELb0ELb1ELb0ELb1ELb1ELb1ELb1ELb0EEENS1_21CollectiveEpilogueFwdINS6_IJSA_SC_SB_EEES9_SE_SG_Li384ELb1ELb1ELb1ELb0EEENS1_36VarlenDynamicPersistentTileSchedulerILi192ELi128ELi384ELi128ELb1ELb1ELb1ELb1ELb1ELb1EEEEEEEEEvNT_6ParamsE)
        /*0008*/ 	.word	0x00000004


	//----- nvinfo : EIATTR_FRAME_SIZE
	.align		4
.L_12:
        /*000c*/ 	.byte	0x04, 0x11
        /*000e*/ 	.short	(.L_14 - .L_13)
	.align		4
.L_13:
        /*0010*/ 	.word	index@(_ZN7cutlass13device_kernelIN5flash11enable_sm90INS1_16FlashAttnFwdSm90INS1_25CollectiveMainloopFwdSm90ILi2EN4cute5tupleIJNS5_1CILi1EEES8_S8_EEENS6_IJNS7_ILi192EEENS7_ILi128EEENS7_ILi64EEEEEELi64ENS_6half_tEfNS_4arch4Sm90ELb1ELb0ELb0ELb1ELb0ELb1ELb0ELb1ELb1ELb1ELb1ELb0EEENS1_21CollectiveEpilogueFwdINS6_IJSA_SC_SB_EEES9_SE_SG_Li384ELb1ELb1ELb1ELb0EEENS1_36VarlenDynamicPersistentTileSchedulerILi192ELi128ELi384ELi128ELb1ELb1ELb1ELb1ELb1ELb1EEEEEEEEEvNT_6ParamsE)
        /*0014*/ 	.word	0x00000000


	//----- nvinfo : EIATTR_REGCOUNT
	.align		4
.L_14:
        /*0018*/ 	.byte	0x04, 0x2f
        /*001a*/ 	.short	(.L_16 - .L_15)
	.align		4
.L_15:
        /*001c*/ 	.word	index@(_ZN7cutlass13device_kernelIN5flash11enable_sm90INS1_16FlashAttnFwdSm90INS1_25CollectiveMainloopFwdSm90ILi2EN4cute5tupleIJNS5_1CILi1EEES8_S8_EEENS6_IJNS7_ILi192EEENS7_ILi128EEENS7_ILi64EEEEEELi64ENS_6half_tEfNS_4arch4Sm90ELb1ELb0ELb0ELb1ELb0ELb0ELb0ELb1ELb1ELb1ELb1ELb0EEENS1_21CollectiveEpilogueFwdINS6_IJSA_SC_SB_EEES9_SE_SG_Li384ELb1ELb1ELb1ELb0EEENS1_36VarlenDynamicPersistentTileSchedulerILi192ELi128ELi384ELi128ELb1ELb1ELb1ELb1ELb1ELb1EEEEEEEEEvNT_6ParamsE)
        /*0020*/ 	.word	0x00000004


	//----- nvinfo : EIATTR_FRAME_SIZE
	.align		4
.L_16:
        /*0024*/ 	.byte	0x04, 0x11
        /*0026*/ 	.short	(.L_18 - .L_17)
	.align		4
.L_17:
        /*0028*/ 	.word	index@(_ZN7cutlass13device_kernelIN5flash11enable_sm90INS1_16FlashAttnFwdSm90INS1_25CollectiveMainloopFwdSm90ILi2EN4cute5tupleIJNS5_1CILi1EEES8_S8_EEENS6_IJNS7_ILi192EEENS7_ILi128EEENS7_ILi64EEEEEELi64ENS_6half_tEfNS_4arch4Sm90ELb1ELb0ELb0ELb1ELb0ELb0ELb0ELb1ELb1ELb1ELb1ELb0EEENS1_21CollectiveEpilogueFwdINS6_IJSA_SC_SB_EEES9_SE_SG_Li384ELb1ELb1ELb1ELb0EEENS1_36VarlenDynamicPersistentTileSchedulerILi192ELi128ELi384ELi128ELb1ELb1ELb1ELb1ELb1ELb1EEEEEEEEEvNT_6ParamsE)
        /*002c*/ 	.word	0x00000000


	//----- nvinfo : EIATTR_REGCOUNT
	.align		4
.L_18:
        /*0030*/ 	.byte	0x04, 0x2f
        /*0032*/ 	.short	(.L_20 - .L_19)
	.align		4
.L_19:
        /*0034*/ 	.word	index@(_ZN7cutlass13device_kernelIN5flash11enable_sm90INS1_16FlashAttnFwdSm90INS1_25CollectiveMainloopFwdSm90ILi2EN4cute5tupleIJNS5_1CILi1EEES8_S8_EEENS6_IJNS7_ILi192EEENS7_ILi128EEENS7_ILi64EEEEEELi64ENS_6half_tEfNS_4arch4Sm90ELb1ELb0ELb0ELb0ELb0ELb0ELb0ELb1ELb1ELb1ELb1ELb0EEENS1_21CollectiveEpilogueFwdINS6_IJSA_SC_SB_EEES9_SE_SG_Li384ELb0ELb1ELb1ELb0EEENS1_19SingleTileSchedulerILb0ELb1ELb1ELi192EEEEEEEEEvNT_6ParamsE)
        /*0038*/ 	.word	0x00000004


	//----- nvinfo : EIATTR_FRAME_SIZE
	.align		4
.L_20:
        /*003c*/ 	.byte	0x04, 0x11
        /*003e*/ 	.short	(.L_22 - .L_21)
	.align		4
.L_21:
        /*0040*/ 	.word	index@(_ZN7cutlass13device_kernelIN5flash11enable_sm90INS1_16FlashAttnFwdSm90INS1_25CollectiveMainloopFwdSm90ILi2EN4cute5tupleIJNS5_1CILi1EEES8_S8_EEENS6_IJNS7_ILi192EEENS7_ILi128EEENS7_ILi64EEEEEELi64ENS_6half_tEfNS_4arch4Sm90ELb1ELb0ELb0ELb0ELb0ELb0ELb0ELb1ELb1ELb1ELb1ELb0EEENS1_21CollectiveEpilogueFwdINS6_IJSA_SC_SB_EEES9_SE_SG_Li384ELb0ELb1ELb1ELb0EEENS1_19SingleTileSchedulerILb0ELb1ELb1ELi192EEEEEEEEEvNT_6ParamsE)
        /*0044*/ 	.word	0x00000000


	//----- nvinfo : EIATTR_REGCOUNT
	.align		4
.L_22:
        /*0048*/ 	.byte	0x04, 0x2f
        /*004a*/ 	.short	(.L_24 - .L_23)
	.align		4
.L_23:
        /*004c*/ 	.word	index@(_ZN7cutlass13device_kernelIN5flash11enable_sm90INS1_16FlashAttnFwdSm90INS1_25CollectiveMainloopFwdSm90ILi2EN4cute5tupleIJNS5_1CILi1EEES8_S8_EEENS6_IJNS7_ILi192EEENS7_ILi128EEENS7_ILi64EEEEEELi64ENS_6half_tEfNS_4arch4Sm90ELb0ELb1ELb0ELb1ELb0ELb1ELb0ELb1ELb1ELb1ELb1ELb0EEENS1_21CollectiveEpilogueFwdINS6_IJSA_SC_SB_EEES9_SE_SG_Li384ELb1ELb1ELb1ELb0EEENS1_36VarlenDynamicPersistentTileSchedulerILi192ELi128ELi384ELi128ELb1ELb1ELb1ELb1ELb0ELb1EEEEEEEEEvNT_6ParamsE)
        /*0050*/ 	.word	0x00000004


	//----- nvinfo : EIATTR_FRAME_SIZE
	.align		4
.L_24:
        /*0054*/ 	.byte	0x04, 0x11
        /*0056*/ 	.short	(.L_26 - .L_25)
	.align		4
.L_25:
        /*0058*/ 	.word	index@(_ZN7cutlass13device_kernelIN5flash11enable_sm90INS1_16FlashAttnFwdSm90INS1_25CollectiveMainloopFwdSm90ILi2EN4cute5tupleIJNS5_1CILi1EEES8_S8_EEENS6_IJNS7_ILi192EEENS7_ILi128EEENS7_ILi64EEEEEELi64ENS_6half_tEfNS_4arch4Sm90ELb0ELb1ELb0ELb1ELb0ELb1ELb0ELb1ELb1ELb1ELb1ELb0EEENS1_21CollectiveEpilogueFwdINS6_IJSA_SC_SB_EEES9_SE_SG_Li384ELb1ELb1ELb1ELb0EEENS1_36VarlenDynamicPersistentTileSchedulerILi192ELi128ELi384ELi128ELb1ELb1ELb1ELb1ELb0ELb1EEEEEEEEEvNT_6ParamsE)
        /*005c*/ 	.word	0x00000000


	//----- nvinfo : EIATTR_REGCOUNT
	.align		4
.L_26:
        /*0060*/ 	.byte	0x04, 0x2f
        /*0062*/ 	.short	(.L_28 - .L_27)
	.align		4
.L_27:
        /*0064*/ 	.word	index@(_ZN7cutlass13device_kernelIN5flash11enable_sm90INS1_16FlashAttnFwdSm90INS1_25CollectiveMainloopFwdSm90ILi2EN4cute5tupleIJNS5_1CILi1EEES8_S8_EEENS6_IJNS7_ILi192EEENS7_ILi128EEENS7_ILi64EEEEEELi64ENS_6half_tEfNS_4arch4Sm90ELb0ELb1ELb0ELb1ELb0ELb0ELb0ELb1ELb1ELb1ELb1ELb0EEENS1_21CollectiveEpilogueFwdINS6_IJSA_SC_SB_EEES9_SE_SG_Li384ELb1ELb1ELb1ELb0EEENS1_36VarlenDynamicPersistentTileSchedulerILi192ELi128ELi384ELi128ELb1ELb1ELb1ELb1ELb0ELb1EEEEEEEEEvNT_6ParamsE)
        /*0068*/ 	.word	0x00000004


	//----- nvinfo : EIATTR_FRAME_SIZE
	.align		4
.L_28:
        /*006c*/ 	.byte	0x04, 0x11
        /*006e*/ 	.short	(.L_30 - .L_29)
	.align		4
.L_29:
        /*0070*/ 	.word	index@(_ZN7cutlass13device_kernelIN5flash11enable_sm90INS1_16FlashAttnFwdSm90INS1_25CollectiveMainloopFwdSm90ILi2EN4cute5tupleIJNS5_1CILi1EEES8_S8_EEENS6_IJNS7_ILi192EEENS7_ILi128EEENS7_ILi64EEEEEELi64ENS_6half_tEfNS_4arch4Sm90ELb0ELb1ELb0ELb1ELb0ELb0ELb0ELb1ELb1ELb1ELb1ELb0EEENS1_21CollectiveEpilogueFwdINS6_IJSA_SC_SB_EEES9_SE_SG_Li384ELb1ELb1ELb1ELb0EEENS1_36VarlenDynamicPersistentTileSchedulerILi192ELi128ELi384ELi128ELb1ELb1ELb1ELb1ELb0ELb1EEEEEEEEEvNT_6ParamsE)
        /*0074*/ 	.word	0x00000000


	//----- nvinfo : EIATTR_REGCOUNT
	.align		4
.L_30:
        /*0078*/ 	.byte	0x04, 0x2f
        /*007a*/ 	.short	(.L_32 - .L_31)
	.align		4
.L_31:
        /*007c*/ 	.word	index@(_ZN7cutlass13device_kernelIN5flash11enable_sm90INS1_16FlashAttnFwdSm90INS1_25CollectiveMainloopFwdSm90ILi2EN4cute5tupleIJNS5_1CILi1EEES8_S8_EEENS6_IJNS7_ILi192EEENS7_ILi128EEENS7_ILi64EEEEEELi64ENS_6half_tEfNS_4arch4Sm90ELb0ELb1ELb0ELb0ELb0ELb0ELb0ELb1ELb1ELb1ELb1ELb0EEENS1_21CollectiveEpilogueFwdINS6_IJSA_SC_SB_EEES9_SE_SG_Li384ELb0ELb1ELb1ELb0EEENS1_19SingleTileSchedulerILb0ELb1ELb1ELi192EEEEEEEEEvNT_6ParamsE)
        /*0080*/ 	.word	0x00000004


	//----- nvinfo : EIATTR_FRAME_SIZE
	.align		4
.L_32:
        /*0084*/ 	.byte	0x04, 0x11
        /*0086*/ 	.short	(.L_34 - .L_33)
	.align		4
.L_33:
        /*0088*/ 	.word	index@(_ZN7cutlass13device_kernelIN5flash11enable_sm90INS1_16FlashAttnFwdSm90INS1_25CollectiveMainloopFwdSm90ILi2EN4cute5tupleIJNS5_1CILi1EEES8_S8_EEENS6_IJNS7_ILi192EEENS7_ILi128EEENS7_ILi64EEEEEELi64ENS_6half_tEfNS_4arch4Sm90ELb0ELb1ELb0ELb0ELb0ELb0ELb0ELb1ELb1ELb1ELb1ELb0EEENS1_21CollectiveEpilogueFwdINS6_IJSA_SC_SB_EEES9_SE_SG_Li384ELb0ELb1ELb1ELb0EEENS1_19SingleTileSchedulerILb0ELb1ELb1ELi192EEEEEEEEEvNT_6ParamsE)
        /*008c*/ 	.word	0x00000000


	//----- nvinfo : EIATTR_REGCOUNT
	.align		4
.L_34:
        /*0090*/ 	.byte	0x04, 0x2f
        /*0092*/ 	.short	(.L_36 - .L_35)
	.align		4
.L_35:
        /*0094*/ 	.word	index@(_ZN7cutlass13device_kernelIN5flash11enable_sm90INS1_16FlashAttnFwdSm90INS1_25CollectiveMainloopFwdSm90ILi2EN4cute5tupleIJNS5_1CILi1EEES8_S8_EEENS6_IJNS7_ILi192EEESA_NS7_ILi64EEEEEELi64ENS_6half_tEfNS_4arch4Sm90ELb0ELb0ELb0ELb1ELb0ELb1ELb0ELb0ELb1ELb1ELb1ELb0EEENS1_21CollectiveEpilogueFwdINS6_IJSA_SB_SA_EEES9_SD_SF_Li384ELb1ELb1ELb1ELb0EEENS1_36VarlenDynamicPersistentTileSchedulerILi192ELi192ELi384ELi128ELb1ELb1ELb1ELb0ELb1ELb1EEEEEEEEEvNT_6ParamsE)
        /*0098*/ 	.word	0x00000004


	//----- nvinfo : EIATTR_FRAME_SIZE
	.align		4
.L_36:
        /*009c*/ 	.byte	0x04, 0x11
        /*009e*/ 	.short	(.L_38 - .L_37)
	.align		4
.L_37:
        /*00a0*/ 	.word	index@(_ZN7cutlass13device_kernelIN5flash11enable_sm90INS1_16FlashAttnFwdSm90INS1_25CollectiveMainloopFwdSm90ILi2EN4cute5tupleIJNS5_1CILi1EEES8_S8_EEENS6_IJNS7_ILi192EEESA_NS7_ILi64EEEEEELi64ENS_6half_tEfNS_4arch4Sm90ELb0ELb0ELb0ELb1ELb0ELb1ELb0ELb0ELb1ELb1ELb1ELb0EEENS1_21CollectiveEpilogueFwdINS6_IJSA_SB_SA_EEES9_SD_SF_Li384ELb1ELb1ELb1ELb0EEENS1_36VarlenDynamicPersistentTileSchedulerILi192ELi192ELi384ELi128ELb1ELb1ELb1ELb0ELb1ELb1EEEEEEEEEvNT_6ParamsE)
        /*00a4*/ 	.word	0x00000000


	//----- nvinfo : EIATTR_REGCOUNT
	.align		4
.L_38:
        /*00a8*/ 	.byte	0x04, 0x2f
        /*00aa*/ 	.short	(.L_40 - .L_39)
	.align		4
.L_39:
        /*00ac*/ 	.word	index@(_ZN7cutlass13device_kernelIN5flash11enable_sm90INS1_16FlashAttnFwdSm90INS1_25CollectiveMainloopFwdSm90ILi2EN4cute5tupleIJNS5_1CILi1EEES8_S8_EEENS6_IJNS7_ILi192EEESA_NS7_ILi64EEEEEELi64ENS_6half_tEfNS_4arch4Sm90ELb0ELb0ELb0ELb1ELb0ELb0ELb0ELb0ELb1ELb1ELb1ELb0EEENS1_21CollectiveEpilogueFwdINS6_IJSA_SB_SA_EEES9_SD_SF_Li384ELb1ELb1ELb1ELb0EEENS1_36VarlenDynamicPersistentTileSchedulerILi192ELi192ELi384ELi128ELb1ELb1ELb1ELb0ELb1ELb1EEEEEEEEEvNT_6ParamsE)
        /*00b0*/ 	.word	0x00000004


	//----- nvinfo : EIATTR_FRAME_SIZE
	.align		4
.L_40:
        /*00b4*/ 	.byte	0x04, 0x11
        /*00b6*/ 	.short	(.L_42 - .L_41)
	.align		4
.L_41:
        /*00b8*/ 	.word	index@(_ZN7cutlass13device_kernelIN5flash11enable_sm90INS1_16FlashAttnFwdSm90INS1_25CollectiveMainloopFwdSm90ILi2EN4cute5tupleIJNS5_1CILi1EEES8_S8_EEENS6_IJNS7_ILi192EEESA_NS7_ILi64EEEEEELi64ENS_6half_tEfNS_4arch4Sm90ELb0ELb0ELb0ELb1ELb0ELb0ELb0ELb0ELb1ELb1ELb1ELb0EEENS1_21CollectiveEpilogueFwdINS6_IJSA_SB_SA_EEES9_SD_SF_Li384ELb1ELb1ELb1ELb0EEENS1_36VarlenDynamicPersistentTileSchedulerILi192ELi192ELi384ELi128ELb1ELb1ELb1ELb0ELb1ELb1EEEEEEEEEvNT_6ParamsE)
        /*00bc*/ 	.word	0x00000000


	//----- nvinfo : EIATTR_REGCOUNT
	.align		4
.L_42:
        /*00c0*/ 	.byte	0x04, 0x2f
        /*00c2*/ 	.short	(.L_44 - .L_43)
	.align		4
.L_43:
        /*00c4*/ 	.word	index@(_ZN7cutlass13device_kernelIN5flash11enable_sm90INS1_16FlashAttnFwdSm90INS1_25CollectiveMainloopFwdSm90ILi2EN4cute5tupleIJNS5_1CILi1EEES8_S8_EEENS6_IJNS7_ILi192EEESA_NS7_ILi64EEEEEELi64ENS_6half_tEfNS_4arch4Sm90ELb0ELb0ELb0ELb0ELb0ELb0ELb0ELb0ELb1ELb1ELb1ELb0EEENS1_21CollectiveEpilogueFwdINS6_IJSA_SB_SA_EEES9_SD_SF_Li384ELb0ELb1ELb1ELb0EEENS1_19SingleTileSchedulerILb0ELb1ELb1ELi192EEEEEEEEEvNT_6ParamsE)
        /*00c8*/ 	.word	0x00000004


	//----- nvinfo : EIATTR_FRAME_SIZE
	.align		4
.L_44:
        /*00cc*/ 	.byte	0x04, 0x11
        /*00ce*/ 	.short	(.L_46 - .L_45)
	.align		4
.L_45:
        /*00d0*/ 	.word	index@(_ZN7cutlass13device_kernelIN5flash11enable_sm90INS1_16FlashAttnFwdSm90INS1_25CollectiveMainloopFwdSm90ILi2EN4cute5tupleIJNS5_1CILi1EEES8_S8_EEENS6_IJNS7_ILi192EEESA_NS7_ILi64EEEEEELi64ENS_6half_tEfNS_4arch4Sm90ELb0ELb0ELb0ELb0ELb0ELb0ELb0ELb0ELb1ELb1ELb1ELb0EEENS1_21CollectiveEpilogueFwdINS6_IJSA_SB_SA_EEES9_SD_SF_Li384ELb0ELb1ELb1ELb0EEENS1_19SingleTileSchedulerILb0ELb1ELb1ELi192EEEEEEEEEvNT_6ParamsE)
        /*00d4*/ 	.word	0x00000000


	//----- nvinfo : EIATTR_MIN_STACK_SIZE
	.align		4
.L_46:
        /*00d8*/ 	.byte	0x04, 0x12
        /*00da*/ 	.short	(.L_48 - .L_47)
	.align		4
.L_47:
        /*00dc*/ 	.word	index@(_ZN7cutlass13device_kernelIN5flash11enable_sm90INS1_16FlashAttnFwdSm90INS1_25CollectiveMainloopFwdSm90ILi2EN4cute5tupleIJNS5_1CILi1EEES8_S8_EEENS6_IJNS7_ILi192EEESA_NS7_ILi64EEEEEELi64ENS_6half_tEfNS_4arch4Sm90ELb0ELb0ELb0ELb0ELb0ELb0ELb0ELb0ELb1ELb1ELb1ELb0EEENS1_21CollectiveEpilogueFwdINS6_IJSA_SB_SA_EEES9_SD_SF_Li384ELb0ELb1ELb1ELb0EEENS1_19SingleTileSchedulerILb0ELb1ELb1ELi192EEEEEEEEEvNT_6ParamsE)
        /*00e0*/ 	.word	0x00000000


	//----- nvinfo : EIATTR_MIN_STACK_SIZE
	.align		4
.L_48:
        /*00e4*/ 	.byte	0x04, 0x12
        /*00e6*/ 	.short	(.L_50 - .L_49)
	.align		4
.L_49:
        /*00e8*/ 	.word	index@(_ZN7cutlass13device_kernelIN5flash11enable_sm90INS1_16FlashAttnFwdSm90INS1_25CollectiveMainloopFwdSm90ILi2EN4cute5tupleIJNS5_1CILi1EEES8_S8_EEENS6_IJNS7_ILi192EEESA_NS7_ILi64EEEEEELi64ENS_6half_tEfNS_4arch4Sm90ELb0ELb0ELb0ELb1ELb0ELb0ELb0ELb0ELb1ELb1ELb1ELb0EEENS1_21CollectiveEpilogueFwdINS6_IJSA_SB_SA_EEES9_SD_SF_Li384ELb1ELb1ELb1ELb0EEENS1_36VarlenDynamicPersistentTileSchedulerILi192ELi192ELi384ELi128ELb1ELb1ELb1ELb0ELb1ELb1EEEEEEEEEvNT_6ParamsE)
        /*00ec*/ 	.word	0x00000000


	//----- nvinfo : EIATTR_MIN_STACK_SIZE
	.align		4
.L_50:
        /*00f0*/ 	.byte	0x04, 0x12
        /*00f2*/ 	.short	(.L_52 - .L_51)
	.align		4
.L_51:
        /*00f4*/ 	.word	index@(_ZN7cutlass13device_kernelIN5flash11enable_sm90INS1_16FlashAttnFwdSm90INS1_25CollectiveMainloopFwdSm90ILi2EN4cute5tupleIJNS5_1CILi1EEES8_S8_EEENS6_IJNS7_ILi192EEESA_NS7_ILi64EEEEEELi64ENS_6half_tEfNS_4arch4Sm90ELb0ELb0ELb0ELb1ELb0ELb1ELb0ELb0ELb1ELb1ELb1ELb0EEENS1_21CollectiveEpilogueFwdINS6_IJSA_SB_SA_EEES9_SD_SF_Li384ELb1ELb1ELb1ELb0EEENS1_36VarlenDynamicPersistentTileSchedulerILi192ELi192ELi384ELi128ELb1ELb1ELb1ELb0ELb1ELb1EEEEEEEEEvNT_6ParamsE)
        /*00f8*/ 	.word	0x00000000


	//----- nvinfo : EIATTR_MIN_STACK_SIZE
	.align		4
.L_52:
        /*00fc*/ 	.byte	0x04, 0x12
        /*00fe*/ 	.short	(.L_54 - .L_53)
	.align		4
.L_53:
        /*0100*/ 	.word	index@(_ZN7cutlass13device_kernelIN5flash11enable_sm90INS1_16FlashAttnFwdSm90INS1_25CollectiveMainloopFwdSm90ILi2EN4cute5tupleIJNS5_1CILi1EEES8_S8_EEENS6_IJNS7_ILi192EEENS7_ILi128EEENS7_ILi64EEEEEELi64ENS_6half_tEfNS_4arch4Sm90ELb0ELb1ELb0ELb0ELb0ELb0ELb0ELb1ELb1ELb1ELb1ELb0EEENS1_21CollectiveEpilogueFwdINS6_IJSA_SC_SB_EEES9_SE_SG_Li384ELb0ELb1ELb1ELb0EEENS1_19SingleTileSchedulerILb0ELb1ELb1ELi192EEEEEEEEEvNT_6ParamsE)
        /*0104*/ 	.word	0x00000000


	//----- nvinfo : EIATTR_MIN_STACK_SIZE
	.align		4
.L_54:
        /*0108*/ 	.byte	0x04, 0x12
        /*010a*/ 	.short	(.L_56 - .L_55)
	.align		4
.L_55:
        /*010c*/ 	.word	index@(_ZN7cutlass13device_kernelIN5flash11enable_sm90INS1_16FlashAttnFwdSm90INS1_25CollectiveMainloopFwdSm90ILi2EN4cute5tupleIJNS5_1CILi1EEES8_S8_EEENS6_IJNS7_ILi192EEENS7_ILi128EEENS7_ILi64EEEEEELi64ENS_6half_tEfNS_4arch4Sm90ELb0ELb1ELb0ELb1ELb0ELb0ELb0ELb1ELb1ELb1ELb1ELb0EEENS1_21CollectiveEpilogueFwdINS6_IJSA_SC_SB_EEES9_SE_SG_Li384ELb1ELb1ELb1ELb0EEENS1_36VarlenDynamicPersistentTileSchedulerILi192ELi128ELi384ELi128ELb1ELb1ELb1ELb1ELb0ELb1EEEEEEEEEvNT_6ParamsE)
        /*0110*/ 	.word	0x00000000


	//----- nvinfo : EIATTR_MIN_STACK_SIZE
	.align		4
.L_56:
        /*0114*/ 	.byte	0x04, 0x12
        /*0116*/ 	.short	(.L_58 - .L_57)
	.align		4
.L_57:
        /*0118*/ 	.word	index@(_ZN7cutlass13device_kernelIN5flash11enable_sm90INS1_16FlashAttnFwdSm90INS1_25CollectiveMainloopFwdSm90ILi2EN4cute5tupleIJNS5_1CILi1EEES8_S8_EEENS6_IJNS7_ILi192EEENS7_ILi128EEENS7_ILi64EEEEEELi64ENS_6half_tEfNS_4arch4Sm90ELb0ELb1ELb0ELb1ELb0ELb1ELb0ELb1ELb1ELb1ELb1ELb0EEENS1_21CollectiveEpilogueFwdINS6_IJSA_SC_SB_EEES9_SE_SG_Li384ELb1ELb1ELb1ELb0EEENS1_36VarlenDynamicPersistentTileSchedulerILi192ELi128ELi384ELi128ELb1ELb1ELb1ELb1ELb0ELb1EEEEEEEEEvNT_6ParamsE)
        /*011c*/ 	.word	0x00000000


	//----- nvinfo : EIATTR_MIN_STACK_SIZE
	.align		4
.L_58:
        /*0120*/ 	.byte	0x04, 0x12
        /*0122*/ 	.short	(.L_60 - .L_59)
	.align		4
.L_59:
        /*0124*/ 	.word	index@(_ZN7cutlass13device_kernelIN5flash11enable_sm90INS1_16FlashAttnFwdSm90INS1_25CollectiveMainloopFwdSm90ILi2EN4cute5tupleIJNS5_1CILi1EEES8_S8_EEENS6_IJNS7_ILi192EEENS7_ILi128EEENS7_ILi64EEEEEELi64ENS_6half_tEfNS_4arch4Sm90ELb1ELb0ELb0ELb0ELb0ELb0ELb0ELb1ELb1ELb1ELb1ELb0EEENS1_21CollectiveEpilogueFwdINS6_IJSA_SC_SB_EEES9_SE_SG_Li384ELb0ELb1ELb1ELb0EEENS1_19SingleTileSchedulerILb0ELb1ELb1ELi192EEEEEEEEEvNT_6ParamsE)
        /*0128*/ 	.word	0x00000000


	//----- nvinfo : EIATTR_MIN_STACK_SIZE
	.align		4
.L_60:
        /*012c*/ 	.byte	0x04, 0x12
        /*012e*/ 	.short	(.L_62 - .L_61)
	.align		4
.L_61:
        /*0130*/ 	.word	index@(_ZN7cutlass13device_kernelIN5flash11enable_sm90INS1_16FlashAttnFwdSm90INS1_25CollectiveMainloopFwdSm90ILi2EN4cute5tupleIJNS5_1CILi1EEES8_S8_EEENS6_IJNS7_ILi192EEENS7_ILi128EEENS7_ILi64EEEEEELi64ENS_6half_tEfNS_4arch4Sm90ELb1ELb0ELb0ELb1ELb0ELb0ELb0ELb1ELb1ELb1ELb1ELb0EEENS1_21CollectiveEpilogueFwdINS6_IJSA_SC_SB_EEES9_SE_SG_Li384ELb1ELb1ELb1ELb0EEENS1_36VarlenDynamicPersistentTileSchedulerILi192ELi128ELi384ELi128ELb1ELb1ELb1ELb1ELb1ELb1EEEEEEEEEvNT_6ParamsE)
        /*0134*/ 	.word	0x00000000


	//----- nvinfo : EIATTR_MIN_STACK_SIZE
	.align		4
.L_62:
        /*0138*/ 	.byte	0x04, 0x12
        /*013a*/ 	.short	(.L_64 - .L_63)
	.align		4
.L_63:
        /*013c*/ 	.word	index@(_ZN7cutlass13device_kernelIN5flash11enable_sm90INS1_16FlashAttnFwdSm90INS1_25CollectiveMainloopFwdSm90ILi2EN4cute5tupleIJNS5_1CILi1EEES8_S8_EEENS6_IJNS7_ILi192EEENS7_ILi128EEENS7_ILi64EEEEEELi64ENS_6half_tEfNS_4arch4Sm90ELb1ELb0ELb0ELb1ELb0ELb1ELb0ELb1ELb1ELb1ELb1ELb0EEENS1_21CollectiveEpilogueFwdINS6_IJSA_SC_SB_EEES9_SE_SG_Li384ELb1ELb1ELb1ELb0EEENS1_36VarlenDynamicPersistentTileSchedulerILi192ELi128ELi384ELi128ELb1ELb1ELb1ELb1ELb1ELb1EEEEEEEEEvNT_6ParamsE)
        /*0140*/ 	.word	0x00000000
.L_64:


//--------------------- .nv.compat                --------------------------
	.section	.nv.compat,"",@"SHT_CUDA_COMPAT_INFO"
	.align	4
        /*0000*/ 	.byte	0x02, 0x09, 0x01, 0x00, 0x02, 0x02, 0x01, 0x00, 0x02, 0x05, 0x05, 0x00, 0x03, 0x07, 0x01, 0x01
        /*0010*/ 	.byte	0x02, 0x03, 0x00, 0x00, 0x02, 0x06, 0x01, 0x00, 0x04, 0x0b, 0x08, 0x00, 0x00, 0x00, 0x00, 0x00
        /*0020*/ 	.byte	0x00, 0x00, 0x00, 0x00


//--------------------- .nv.info._ZN7cutlass13device_kernelIN5flash11enable_sm90INS1_16FlashAttnFwdSm90INS1_25CollectiveMainloopFwdSm90ILi2EN4cute5tupleIJNS5_1CILi1EEES8_S8_EEENS6_IJNS7_ILi192EEESA_NS7_ILi64EEEEEELi64ENS_6half_tEfNS_4arch4Sm90ELb0ELb0ELb0ELb0ELb0ELb0ELb0ELb0ELb1ELb1ELb1ELb0EEENS1_21CollectiveEpilogueFwdINS6_IJSA_SB_SA_EEES9_SD_SF_Li384ELb0ELb1ELb1ELb0EEENS1_19SingleTileSchedulerILb0ELb1ELb1ELi192EEEEEEEEEvNT_6ParamsE --------------------------
	.section	.nv.info._ZN7cutlass13device_kernelIN5flash11enable_sm90INS1_16FlashAttnFwdSm90INS1_25CollectiveMainloopFwdSm90ILi2EN4cute5tupleIJNS5_1CILi1EEES8_S8_EEENS6_IJNS7_ILi192EEESA_NS7_ILi64EEEEEELi64ENS_6half_tEfNS_4arch4Sm90ELb0ELb0ELb0ELb0ELb0ELb0ELb0ELb0ELb1ELb1ELb1ELb0EEENS1_21CollectiveEpilogueFwdINS6_IJSA_SB_SA_EEES9_SD_SF_Li384ELb0ELb1ELb1ELb0EEENS1_19SingleTileSchedulerILb0ELb1ELb1ELi192EEEEEEEEEvNT_6ParamsE,"",@"SHT_CUDA_INFO"
	.sectionflags	@""
	.align	4


	//----- nvinfo : EIATTR_CUDA_API_VERSION
	.align		4
        /*0000*/ 	.byte	0x04, 0x37
        /*0002*/ 	.short	(.L_66 - .L_65)
.L_65:
        /*0004*/ 	.word	0x00000082


	//----- nvinfo : EIATTR_KPARAM_INFO
	.align		4
.L_66:
        /*0008*/ 	.byte	0x04, 0x17
        /*000a*/ 	.short	(.L_68 - .L_67)
.L_67:
        /*000c*/ 	.word	0x00000000
        /*0010*/ 	.short	0x0000
        /*0012*/ 	.short	0x0000
        /*0014*/ 	.byte	0x00, 0xf0, 0x01, 0x28


	//----- nvinfo : EIATTR_SPARSE_MMA_MASK
	.align		4
.L_68:
        /*0018*/ 	.byte	0x03, 0x50
        /*001a*/ 	.short	0x0000


	//----- nvinfo : EIATTR_MAXREG_COUNT
	.align		4
        /*001c*/ 	.byte	0x03, 0x1b
        /*001e*/ 	.short	0x0080


	//----- nvinfo : EIATTR_MERCURY_ISA_VERSION
	.align		4
        /*0020*/ 	.byte	0x03, 0x5f
        /*0022*/ 	.short	0x0101


	//----- nvinfo : EIATTR_VRC_CTA_INIT_COUNT
	.align		4
        /*0024*/ 	.byte	0x02, 0x4a
	.zero		1
	.zero		1


	//----- nvinfo : EIATTR_EXIT_INSTR_OFFSETS
	.align		4
        /*0028*/ 	.byte	0x04, 0x1c
        /*002a*/ 	.short	(.L_70 - .L_69)


	//   ....[0]....
.L_69:
        /*002c*/ 	.word	0x00000010


	//----- nvinfo : EIATTR_MAX_THREADS
	.align		4
.L_70:
        /*0030*/ 	.byte	0x04, 0x05
        /*0032*/ 	.short	(.L_72 - .L_71)
.L_71:
        /*0034*/ 	.word	0x00000200
        /*0038*/ 	.word	0x00000001
        /*003c*/ 	.word	0x00000001


	//----- nvinfo : EIATTR_CBANK_PARAM_SIZE
	.align		4
.L_72:
        /*0040*/ 	.byte	0x03, 0x19
        /*0042*/ 	.short	0x0a00


	//----- nvinfo : EIATTR_PARAM_CBANK
	.align		4
        /*0044*/ 	.byte	0x04, 0x0a
        /*0046*/ 	.short	(.L_74 - .L_73)
	.align		4
.L_73:
        /*0048*/ 	.word	index@(.nv.constant0._ZN7cutlass13device_kernelIN5flash11enable_sm90INS1_16FlashAttnFwdSm90INS1_25CollectiveMainloopFwdSm90ILi2EN4cute5tupleIJNS5_1CILi1EEES8_S8_EEENS6_IJNS7_ILi192EEESA_NS7_ILi64EEEEEELi64ENS_6half_tEfNS_4arch4Sm90ELb0ELb0ELb0ELb0ELb0ELb0ELb0ELb0ELb1ELb1ELb1ELb0EEENS1_21CollectiveEpilogueFwdINS6_IJSA_SB_SA_EEES9_SD_SF_Li384ELb0ELb1ELb1ELb0EEENS1_19SingleTileSchedulerILb0ELb1ELb1ELi192EEEEEEEEEvNT_6ParamsE)
        /*004c*/ 	.short	0x0380
        /*004e*/ 	.short	0x0a00


	//----- nvinfo : EIATTR_SW_WAR
	.align		4
.L_74:
        /*0050*/ 	.byte	0x04, 0x36
        /*0052*/ 	.short	(.L_76 - .L_75)
.L_75:
        /*0054*/ 	.word	0x00000008
.L_76:


//--------------------- .nv.info._ZN7cutlass13device_kernelIN5flash11enable_sm90INS1_16FlashAttnFwdSm90INS1_25CollectiveMainloopFwdSm90ILi2EN4cute5tupleIJNS5_1CILi1EEES8_S8_EEENS6_IJNS7_ILi192EEESA_NS7_ILi64EEEEEELi64ENS_6half_tEfNS_4arch4Sm90ELb0ELb0ELb0ELb1ELb0ELb0ELb0ELb0ELb1ELb1ELb1ELb0EEENS1_21CollectiveEpilogueFwdINS6_IJSA_SB_SA_EEES9_SD_SF_Li384ELb1ELb1ELb1ELb0EEENS1_36VarlenDynamicPersistentTileSchedulerILi192ELi192ELi384ELi128ELb1ELb1ELb1ELb0ELb1ELb1EEEEEEEEEvNT_6ParamsE --------------------------
	.section	.nv.info._ZN7cutlass13device_kernelIN5flash11enable_sm90INS1_16FlashAttnFwdSm90INS1_25CollectiveMainloopFwdSm90ILi2EN4cute5tupleIJNS5_1CILi1EEES8_S8_EEENS6_IJNS7_ILi192EEESA_NS7_ILi64EEEEEELi64ENS_6half_tEfNS_4arch4Sm90ELb0ELb0ELb0ELb1ELb0ELb0ELb0ELb0ELb1ELb1ELb1ELb0EEENS1_21CollectiveEpilogueFwdINS6_IJSA_SB_SA_EEES9_SD_SF_Li384ELb1ELb1ELb1ELb0EEENS1_36VarlenDynamicPersistentTileSchedulerILi192ELi192ELi384ELi128ELb1ELb1ELb1ELb0ELb1ELb1EEEEEEEEEvNT_6ParamsE,"",@"SHT_CUDA_INFO"
	.sectionflags	@""
	.align	4


	//----- nvinfo : EIATTR_CUDA_API_VERSION
	.align		4
        /*0000*/ 	.byte	0x04, 0x37
        /*0002*/ 	.short	(.L_78 - .L_77)
.L_77:
        /*0004*/ 	.word	0x00000082


	//----- nvinfo : EIATTR_KPARAM_INFO
	.align		4
.L_78:
        /*0008*/ 	.byte	0x04, 0x17
        /*000a*/ 	.short	(.L_80 - .L_79)
.L_79:
        /*000c*/ 	.word	0x00000000
        /*0010*/ 	.short	0x0000
        /*0012*/ 	.short	0x0000
        /*0014*/ 	.byte	0x00, 0xf0, 0x01, 0x2a


	//----- nvinfo : EIATTR_SPARSE_MMA_MASK
	.align		4
.L_80:
        /*0018*/ 	.byte	0x03, 0x50
        /*001a*/ 	.short	0x0000


	//----- nvinfo : EIATTR_MAXREG_COUNT
	.align		4
        /*001c*/ 	.byte	0x03, 0x1b
        /*001e*/ 	.short	0x0080


	//----- nvinfo : EIATTR_MERCURY_ISA_VERSION
	.align		4
        /*0020*/ 	.byte	0x03, 0x5f
        /*0022*/ 	.short	0x0101


	//----- nvinfo : EIATTR_VRC_CTA_INIT_COUNT
	.align		4
        /*0024*/ 	.byte	0x02, 0x4a
	.zero		1
	.zero		1


	//----- nvinfo : EIATTR_EXIT_INSTR_OFFSETS
	.align		4
        /*0028*/ 	.byte	0x04, 0x1c
        /*002a*/ 	.short	(.L_82 - .L_81)


	//   ....[0]....
.L_81:
        /*002c*/ 	.word	0x00000010


	//----- nvinfo : EIATTR_MAX_THREADS
	.align		4
.L_82:
        /*0030*/ 	.byte	0x04, 0x05
        /*0032*/ 	.short	(.L_84 - .L_83)
.L_83:
        /*0034*/ 	.word	0x00000200
        /*0038*/ 	.word	0x00000001
        /*003c*/ 	.word	0x00000001


	//----- nvinfo : EIATTR_CBANK_PARAM_SIZE
	.align		4
.L_84:
        /*0040*/ 	.byte	0x03, 0x19
        /*0042*/ 	.short	0x0a80


	//----- nvinfo : EIATTR_PARAM_CBANK
	.align		4
        /*0044*/ 	.byte	0x04, 0x0a
        /*0046*/ 	.short	(.L_86 - .L_85)
	.align		4
.L_85:
        /*0048*/ 	.word	index@(.nv.constant0._ZN7cutlass13device_kernelIN5flash11enable_sm90INS1_16FlashAttnFwdSm90INS1_25CollectiveMainloopFwdSm90ILi2EN4cute5tupleIJNS5_1CILi1EEES8_S8_EEENS6_IJNS7_ILi192EEESA_NS7_ILi64EEEEEELi64ENS_6half_tEfNS_4arch4Sm90ELb0ELb0ELb0ELb1ELb0ELb0ELb0ELb0ELb1ELb1ELb1ELb0EEENS1_21CollectiveEpilogueFwdINS6_IJSA_SB_SA_EEES9_SD_SF_Li384ELb1ELb1ELb1ELb0EEENS1_36VarlenDynamicPersistentTileSchedulerILi192ELi192ELi384ELi128ELb1ELb1ELb1ELb0ELb1ELb1EEEEEEEEEvNT_6ParamsE)
        /*004c*/ 	.short	0x0380
        /*004e*/ 	.short	0x0a80


	//----- nvinfo : EIATTR_SW_WAR
	.align		4
.L_86:
        /*0050*/ 	.byte	0x04, 0x36
        /*0052*/ 	.short	(.L_88 - .L_87)
.L_87:
        /*0054*/ 	.word	0x00000008
.L_88:


//--------------------- .nv.info._ZN7cutlass13device_kernelIN5flash11enable_sm90INS1_16FlashAttnFwdSm90INS1_25CollectiveMainloopFwdSm90ILi2EN4cute5tupleIJNS5_1CILi1EEES8_S8_EEENS6_IJNS7_ILi192EEESA_NS7_ILi64EEEEEELi64ENS_6half_tEfNS_4arch4Sm90ELb0ELb0ELb0ELb1ELb0ELb1ELb0ELb0ELb1ELb1ELb1ELb0EEENS1_21CollectiveEpilogueFwdINS6_IJSA_SB_SA_EEES9_SD_SF_Li384ELb1ELb1ELb1ELb0EEENS1_36VarlenDynamicPersistentTileSchedulerILi192ELi192ELi384ELi128ELb1ELb1ELb1ELb0ELb1ELb1EEEEEEEEEvNT_6ParamsE --------------------------
	.section	.nv.info._ZN7cutlass13device_kernelIN5flash11enable_sm90INS1_16FlashAttnFwdSm90INS1_25CollectiveMainloopFwdSm90ILi2EN4cute5tupleIJNS5_1CILi1EEES8_S8_EEENS6_IJNS7_ILi192EEESA_NS7_ILi64EEEEEELi64ENS_6half_tEfNS_4arch4Sm90ELb0ELb0ELb0ELb1ELb0ELb1ELb0ELb0ELb1ELb1ELb1ELb0EEENS1_21CollectiveEpilogueFwdINS6_IJSA_SB_SA_EEES9_SD_SF_Li384ELb1ELb1ELb1ELb0EEENS1_36VarlenDynamicPersistentTileSchedulerILi192ELi192ELi384ELi128ELb1ELb1ELb1ELb0ELb1ELb1EEEEEEEEEvNT_6ParamsE,"",@"SHT_CUDA_INFO"
	.sectionflags	@""
	.align	4


	//----- nvinfo : EIATTR_CUDA_API_VERSION
	.align		4
        /*0000*/ 	.byte	0x04, 0x37
        /*0002*/ 	.short	(.L_90 - .L_89)
.L_89:
        /*0004*/ 	.word	0x00000082


	//----- nvinfo : EIATTR_KPARAM_INFO
	.align		4
.L_90:
        /*0008*/ 	.byte	0x04, 0x17
        /*000a*/ 	.short	(.L_92 - .L_91)
.L_91:
        /*000c*/ 	.word	0x00000000
        /*0010*/ 	.short	0x0000
        /*0012*/ 	.short	0x0000
        /*0014*/ 	.byte	0x00, 0xf0, 0x01, 0x2a


	//----- nvinfo : EIATTR_SPARSE_MMA_MASK
	.align		4
.L_92:
        /*0018*/ 	.byte	0x03, 0x50
        /*001a*/ 	.short	0x0000


	//----- nvinfo : EIATTR_MAXREG_COUNT
	.align		4
        /*001c*/ 	.byte	0x03, 0x1b
        /*001e*/ 	.short	0x0080


	//----- nvinfo : EIATTR_MERCURY_ISA_VERSION
	.align		4
        /*0020*/ 	.byte	0x03, 0x5f
        /*0022*/ 	.short	0x0101


	//----- nvinfo : EIATTR_VRC_CTA_INIT_COUNT
	.align		4
        /*0024*/ 	.byte	0x02, 0x4a
	.zero		1
	.zero		1


	//----- nvinfo : EIATTR_EXIT_INSTR_OFFSETS
	.align		4
        /*0028*/ 	.byte	0x04, 0x1c
        /*002a*/ 	.short	(.L_94 - .L_93)


	//   ....[0]....
.L_93:
        /*002c*/ 	.word	0x00000010


	//----- nvinfo : EIATTR_MAX_THREADS
	.align		4
.L_94:
        /*0030*/ 	.byte	0x04, 0x05
        /*0032*/ 	.short	(.L_96 - .L_95)
.L_95:
        /*0034*/ 	.word	0x00000200
        /*0038*/ 	.word	0x00000001
        /*003c*/ 	.word	0x00000001


	//----- nvinfo : EIATTR_CBANK_PARAM_SIZE
	.align		4
.L_96:
        /*0040*/ 	.byte	0x03, 0x19
        /*0042*/ 	.short	0x0a80


	//----- nvinfo : EIATTR_PARAM_CBANK
	.align		4
        /*0044*/ 	.byte	0x04, 0x0a
        /*0046*/ 	.short	(.L_98 - .L_97)
	.align		4
.L_97:
        /*0048*/ 	.word	index@(.nv.constant0._ZN7cutlass13device_kernelIN5flash11enable_sm90INS1_16FlashAttnFwdSm90INS1_25CollectiveMainloopFwdSm90ILi2EN4cute5tupleIJNS5_1CILi1EEES8_S8_EEENS6_IJNS7_ILi192EEESA_NS7_ILi64EEEEEELi64ENS_6half_tEfNS_4arch4Sm90ELb0ELb0ELb0ELb1ELb0ELb1ELb0ELb0ELb1ELb1ELb1ELb0EEENS1_21CollectiveEpilogueFwdINS6_IJSA_SB_SA_EEES9_SD_SF_Li384ELb1ELb1ELb1ELb0EEENS1_36VarlenDynamicPersistentTileSchedulerILi192ELi192ELi384ELi128ELb1ELb1ELb1ELb0ELb1ELb1EEEEEEEEEvNT_6ParamsE)
        /*004c*/ 	.short	0x0380
        /*004e*/ 	.short	0x0a80


	//----- nvinfo : EIATTR_SW_WAR
	.align		4
.L_98:
        /*0050*/ 	.byte	0x04, 0x36
        /*0052*/ 	.short	(.L_100 - .L_99)
.L_99:
        /*0054*/ 	.word	0x00000008
.L_100:


//--------------------- .nv.info._ZN7cutlass13device_kernelIN5flash11enable_sm90INS1_16FlashAttnFwdSm90INS1_25CollectiveMainloopFwdSm90ILi2EN4cute5tupleIJNS5_1CILi1EEES8_S8_EEENS6_IJNS7_ILi192EEENS7_ILi128EEENS7_ILi64EEEEEELi64ENS_6half_tEfNS_4arch4Sm90ELb0ELb1ELb0ELb0ELb0ELb0ELb0ELb1ELb1ELb1ELb1ELb0EEENS1_21CollectiveEpilogueFwdINS6_IJSA_SC_SB_EEES9_SE_SG_Li384ELb0ELb1ELb1ELb0EEENS1_19SingleTileSchedulerILb0ELb1ELb1ELi192EEEEEEEEEvNT_6ParamsE --------------------------
	.section	.nv.info._ZN7cutlass13device_kernelIN5flash11enable_sm90INS1_16FlashAttnFwdSm90INS1_25CollectiveMainloopFwdSm90ILi2EN4cute5tupleIJNS5_1CILi1EEES8_S8_EEENS6_IJNS7_ILi192EEENS7_ILi128EEENS7_ILi64EEEEEELi64ENS_6half_tEfNS_4arch4Sm90ELb0ELb1ELb0ELb0ELb0ELb0ELb0ELb1ELb1ELb1ELb1ELb0EEENS1_21CollectiveEpilogueFwdINS6_IJSA_SC_SB_EEES9_SE_SG_Li384ELb0ELb1ELb1ELb0EEENS1_19SingleTileSchedulerILb0ELb1ELb1ELi192EEEEEEEEEvNT_6ParamsE,"",@"SHT_CUDA_INFO"
	.sectionflags	@""
	.align	4


	//----- nvinfo : EIATTR_CUDA_API_VERSION
	.align		4
        /*0000*/ 	.byte	0x04, 0x37
        /*0002*/ 	.short	(.L_102 - .L_101)
.L_101:
        /*0004*/ 	.word	0x00000082


	//----- nvinfo : EIATTR_KPARAM_INFO
	.align		4
.L_102:
        /*0008*/ 	.byte	0x04, 0x17
        /*000a*/ 	.short	(.L_104 - .L_103)
.L_103:
        /*000c*/ 	.word	0x00000000
        /*0010*/ 	.short	0x0000
        /*0012*/ 	.short	0x0000
        /*0014*/ 	.byte	0x00, 0xf0, 0x01, 0x28


	//----- nvinfo : EIATTR_SPARSE_MMA_MASK
	.align		4
.L_104:
        /*0018*/ 	.byte	0x03, 0x50
        /*001a*/ 	.short	0x0000


	//----- nvinfo : EIATTR_MAXREG_COUNT
	.align		4
        /*001c*/ 	.byte	0x03, 0x1b
        /*001e*/ 	.short	0x0080


	//----- nvinfo : EIATTR_MERCURY_ISA_VERSION
	.align		4
        /*0020*/ 	.byte	0x03, 0x5f
        /*0022*/ 	.short	0x0101


	//----- nvinfo : EIATTR_VRC_CTA_INIT_COUNT
	.align		4
        /*0024*/ 	.byte	0x02, 0x4a
	.zero		1
	.zero		1


	//----- nvinfo : EIATTR_EXIT_INSTR_OFFSETS
	.align		4
        /*0028*/ 	.byte	0x04, 0x1c
        /*002a*/ 	.short	(.L_106 - .L_105)


	//   ....[0]....
.L_105:
        /*002c*/ 	.word	0x00000010


	//----- nvinfo : EIATTR_MAX_THREADS
	.align		4
.L_106:
        /*0030*/ 	.byte	0x04, 0x05
        /*0032*/ 	.short	(.L_108 - .L_107)
.L_107:
        /*0034*/ 	.word	0x00000200
        /*0038*/ 	.word	0x00000001
        /*003c*/ 	.word	0x00000001


	//----- nvinfo : EIATTR_CBANK_PARAM_SIZE
	.align		4
.L_108:
        /*0040*/ 	.byte	0x03, 0x19
        /*0042*/ 	.short	0x0a00


	//----- nvinfo : EIATTR_PARAM_CBANK
	.align		4
        /*0044*/ 	.byte	0x04, 0x0a
        /*0046*/ 	.short	(.L_110 - .L_109)
	.align		4
.L_109:
        /*0048*/ 	.word	index@(.nv.constant0._ZN7cutlass13device_kernelIN5flash11enable_sm90INS1_16FlashAttnFwdSm90INS1_25CollectiveMainloopFwdSm90ILi2EN4cute5tupleIJNS5_1CILi1EEES8_S8_EEENS6_IJNS7_ILi192EEENS7_ILi128EEENS7_ILi64EEEEEELi64ENS_6half_tEfNS_4arch4Sm90ELb0ELb1ELb0ELb0ELb0ELb0ELb0ELb1ELb1ELb1ELb1ELb0EEENS1_21CollectiveEpilogueFwdINS6_IJSA_SC_SB_EEES9_SE_SG_Li384ELb0ELb1ELb1ELb0EEENS1_19SingleTileSchedulerILb0ELb1ELb1ELi192EEEEEEEEEvNT_6ParamsE)
        /*004c*/ 	.short	0x0380
        /*004e*/ 	.short	0x0a00


	//----- nvinfo : EIATTR_SW_WAR
	.align		4
.L_110:
        /*0050*/ 	.byte	0x04, 0x36
        /*0052*/ 	.short	(.L_112 - .L_111)
.L_111:
        /*0054*/ 	.word	0x00000008
.L_112:


//--------------------- .nv.info._ZN7cutlass13device_kernelIN5flash11enable_sm90INS1_16FlashAttnFwdSm90INS1_25CollectiveMainloopFwdSm90ILi2EN4cute5tupleIJNS5_1CILi1EEES8_S8_EEENS6_IJNS7_ILi192EEENS7_ILi128EEENS7_ILi64EEEEEELi64ENS_6half_tEfNS_4arch4Sm90ELb0ELb1ELb0ELb1ELb0ELb0ELb0ELb1ELb1ELb1ELb1ELb0EEENS1_21CollectiveEpilogueFwdINS6_IJSA_SC_SB_EEES9_SE_SG_Li384ELb1ELb1ELb1ELb0EEENS1_36VarlenDynamicPersistentTileSchedulerILi192ELi128ELi384ELi128ELb1ELb1ELb1ELb1ELb0ELb1EEEEEEEEEvNT_6ParamsE --------------------------
	.section	.nv.info._ZN7cutlass13device_kernelIN5flash11enable_sm90INS1_16FlashAttnFwdSm90INS1_25CollectiveMainloopFwdSm90ILi2EN4cute5tupleIJNS5_1CILi1EEES8_S8_EEENS6_IJNS7_ILi192EEENS7_ILi128EEENS7_ILi64EEEEEELi64ENS_6half_tEfNS_4arch4Sm90ELb0ELb1ELb0ELb1ELb0ELb0ELb0ELb1ELb1ELb1ELb1ELb0EEENS1_21CollectiveEpilogueFwdINS6_IJSA_SC_SB_EEES9_SE_SG_Li384ELb1ELb1ELb1ELb0EEENS1_36VarlenDynamicPersistentTileSchedulerILi192ELi128ELi384ELi128ELb1ELb1ELb1ELb1ELb0ELb1EEEEEEEEEvNT_6ParamsE,"",@"SHT_CUDA_INFO"
	.sectionflags	@""
	.align	4


	//----- nvinfo : EIATTR_CUDA_API_VERSION
	.align		4
        /*0000*/ 	.byte	0x04, 0x37
        /*0002*/ 	.short	(.L_114 - .L_113)
.L_113:
        /*0004*/ 	.word	0x00000082


	//----- nvinfo : EIATTR_KPARAM_INFO
	.align		4
.L_114:
        /*0008*/ 	.byte	0x04, 0x17
        /*000a*/ 	.short	(.L_116 - .L_115)
.L_115:
        /*000c*/ 	.word	0x00000000
        /*0010*/ 	.short	0x0000
        /*0012*/ 	.short	0x0000
        /*0014*/ 	.byte	0x00, 0xf0, 0x01, 0x2a


	//----- nvinfo : EIATTR_SPARSE_MMA_MASK
	.align		4
.L_116:
        /*0018*/ 	.byte	0x03, 0x50
        /*001a*/ 	.short	0x0000


	//----- nvinfo : EIATTR_MAXREG_COUNT
	.align		4
        /*001c*/ 	.byte	0x03, 0x1b
        /*001e*/ 	.short	0x0080


	//----- nvinfo : EIATTR_MERCURY_ISA_VERSION
	.align		4
        /*0020*/ 	.byte	0x03, 0x5f
        /*0022*/ 	.short	0x0101


	//----- nvinfo : EIATTR_VRC_CTA_INIT_COUNT
	.align		4
        /*0024*/ 	.byte	0x02, 0x4a
	.zero		1
	.zero		1


	//----- nvinfo : EIATTR_EXIT_INSTR_OFFSETS
	.align		4
        /*0028*/ 	.byte	0x04, 0x1c
        /*002a*/ 	.short	(.L_118 - .L_117)


	//   ....[0]....
.L_117:
        /*002c*/ 	.word	0x00000010


	//----- nvinfo : EIATTR_MAX_THREADS
	.align		4
.L_118:
        /*0030*/ 	.byte	0x04, 0x05
        /*0032*/ 	.short	(.L_120 - .L_119)
.L_119:
        /*0034*/ 	.word	0x00000200
        /*0038*/ 	.word	0x00000001
        /*003c*/ 	.word	0x00000001


	//----- nvinfo : EIATTR_CBANK_PARAM_SIZE
	.align		4
.L_120:
        /*0040*/ 	.byte	0x03, 0x19
        /*0042*/ 	.short	0x0a80


	//----- nvinfo : EIATTR_PARAM_CBANK
	.align		4
        /*0044*/ 	.byte	0x04, 0x0a
        /*0046*/ 	.short	(.L_122 - .L_121)
	.align		4
.L_121:
        /*0048*/ 	.word	index@(.nv.constant0._ZN7cutlass13device_kernelIN5flash11enable_sm90INS1_16FlashAttnFwdSm90INS1_25CollectiveMainloopFwdSm90ILi2EN4cute5tupleIJNS5_1CILi1EEES8_S8_EEENS6_IJNS7_ILi192EEENS7_ILi128EEENS7_ILi64EEEEEELi64ENS_6half_tEfNS_4arch4Sm90ELb0ELb1ELb0ELb1ELb0ELb0ELb0ELb1ELb1ELb1ELb1ELb0EEENS1_21CollectiveEpilogueFwdINS6_IJSA_SC_SB_EEES9_SE_SG_Li384ELb1ELb1ELb1ELb0EEENS1_36VarlenDynamicPersistentTileSchedulerILi192ELi128ELi384ELi128ELb1ELb1ELb1ELb1ELb0ELb1EEEEEEEEEvNT_6ParamsE)
        /*004c*/ 	.short	0x0380
        /*004e*/ 	.short	0x0a80


	//----- nvinfo : EIATTR_SW_WAR
	.align		4
.L_122:
        /*0050*/ 	.byte	0x04, 0x36
        /*0052*/ 	.short	(.L_124 - .L_123)
.L_123:
        /*0054*/ 	.word	0x00000008
.L_124:


//--------------------- .nv.info._ZN7cutlass13device_kernelIN5flash11enable_sm90INS1_16FlashAttnFwdSm90INS1_25CollectiveMainloopFwdSm90ILi2EN4cute5tupleIJNS5_1CILi1EEES8_S8_EEENS6_IJNS7_ILi192EEENS7_ILi128EEENS7_ILi64EEEEEELi64ENS_6half_tEfNS_4arch4Sm90ELb0ELb1ELb0ELb1ELb0ELb1ELb0ELb1ELb1ELb1ELb1ELb0EEENS1_21CollectiveEpilogueFwdINS6_IJSA_SC_SB_EEES9_SE_SG_Li384ELb1ELb1ELb1ELb0EEENS1_36VarlenDynamicPersistentTileSchedulerILi192ELi128ELi384ELi128ELb1ELb1ELb1ELb1ELb0ELb1EEEEEEEEEvNT_6ParamsE --------------------------
	.section	.nv.info._ZN7cutlass13device_kernelIN5flash11enable_sm90INS1_16FlashAttnFwdSm90INS1_25CollectiveMainloopFwdSm90ILi2EN4cute5tupleIJNS5_1CILi1EEES8_S8_EEENS6_IJNS7_ILi192EEENS7_ILi128EEENS7_ILi64EEEEEELi64ENS_6half_tEfNS_4arch4Sm90ELb0ELb1ELb0ELb1ELb0ELb1ELb0ELb1ELb1ELb1ELb1ELb0EEENS1_21CollectiveEpilogueFwdINS6_IJSA_SC_SB_EEES9_SE_SG_Li384ELb1ELb1ELb1ELb0EEENS1_36VarlenDynamicPersistentTileSchedulerILi192ELi128ELi384ELi128ELb1ELb1ELb1ELb1ELb0ELb1EEEEEEEEEvNT_6ParamsE,"",@"SHT_CUDA_INFO"
	.sectionflags	@""
	.align	4


	//----- nvinfo : EIATTR_CUDA_API_VERSION
	.align		4
        /*0000*/ 	.byte	0x04, 0x37
        /*0002*/ 	.short	(.L_126 - .L_125)
.L_125:
        /*0004*/ 	.word	0x00000082


	//----- nvinfo : EIATTR_KPARAM_INFO
	.align		4
.L_126:
        /*0008*/ 	.byte	0x04, 0x17
        /*000a*/ 	.short	(.L_128 - .L_127)
.L_127:
        /*000c*/ 	.word	0x00000000
        /*0010*/ 	.short	0x0000
        /*0012*/ 	.short	0x0000
        /*0014*/ 	.byte	0x00, 0xf0, 0x01, 0x2a


	//----- nvinfo : EIATTR_SPARSE_MMA_MASK
	.align		4
.L_128:
        /*0018*/ 	.byte	0x03, 0x50
        /*001a*/ 	.short	0x0000


	//----- nvinfo : EIATTR_MAXREG_COUNT
	.align		4
        /*001c*/ 	.byte	0x03, 0x1b
        /*001e*/ 	.short	0x0080


	//----- nvinfo : EIATTR_MERCURY_ISA_VERSION
	.align		4
        /*0020*/ 	.byte	0x03, 0x5f
        /*0022*/ 	.short	0x0101


	//----- nvinfo : EIATTR_VRC_CTA_INIT_COUNT
	.align		4
        /*0024*/ 	.byte	0x02, 0x4a
	.zero		1
	.zero		1


	//----- nvinfo : EIATTR_EXIT_INSTR_OFFSETS
	.align		4
        /*0028*/ 	.byte	0x04, 0x1c
        /*002a*/ 	.short	(.L_130 - .L_129)


	//   ....[0]....
.L_129:
        /*002c*/ 	.word	0x00000010


	//----- nvinfo : EIATTR_MAX_THREADS
	.align		4
.L_130:
        /*0030*/ 	.byte	0x04, 0x05
        /*0032*/ 	.short	(.L_132 - .L_131)
.L_131:
        /*0034*/ 	.word	0x00000200
        /*0038*/ 	.word	0x00000001
        /*003c*/ 	.word	0x00000001


	//----- nvinfo : EIATTR_CBANK_PARAM_SIZE
	.align		4
.L_132:
        /*0040*/ 	.byte	0x03, 0x19
        /*0042*/ 	.short	0x0a80


	//----- nvinfo : EIATTR_PARAM_CBANK
	.align		4
        /*0044*/ 	.byte	0x04, 0x0a
        /*0046*/ 	.short	(.L_134 - .L_133)
	.align		4
.L_133:
        /*0048*/ 	.word	index@(.nv.constant0._ZN7cutlass13device_kernelIN5flash11enable_sm90INS1_16FlashAttnFwdSm90INS1_25CollectiveMainloopFwdSm90ILi2EN4cute5tupleIJNS5_1CILi1EEES8_S8_EEENS6_IJNS7_ILi192EEENS7_ILi128EEENS7_ILi64EEEEEELi64ENS_6half_tEfNS_4arch4Sm90ELb0ELb1ELb0ELb1ELb0ELb1ELb0ELb1ELb1ELb1ELb1ELb0EEENS1_21CollectiveEpilogueFwdINS6_IJSA_SC_SB_EEES9_SE_SG_Li384ELb1ELb1ELb1ELb0EEENS1_36VarlenDynamicPersistentTileSchedulerILi192ELi128ELi384ELi128ELb1ELb1ELb1ELb1ELb0ELb1EEEEEEEEEvNT_6ParamsE)
        /*004c*/ 	.short	0x0380
        /*004e*/ 	.short	0x0a80


	//----- nvinfo : EIATTR_SW_WAR
	.align		4
.L_134:
        /*0050*/ 	.byte	0x04, 0x36
        /*0052*/ 	.short	(.L_136 - .L_135)
.L_135:
        /*0054*/ 	.word	0x00000008
.L_136:


//--------------------- .nv.info._ZN7cutlass13device_kernelIN5flash11enable_sm90INS1_16FlashAttnFwdSm90INS1_25CollectiveMainloopFwdSm90ILi2EN4cute5tupleIJNS5_1CILi1EEES8_S8_EEENS6_IJNS7_ILi192EEENS7_ILi128EEENS7_ILi64EEEEEELi64ENS_6half_tEfNS_4arch4Sm90ELb1ELb0ELb0ELb0ELb0ELb0ELb0ELb1ELb1ELb1ELb1ELb0EEENS1_21CollectiveEpilogueFwdINS6_IJSA_SC_SB_EEES9_SE_SG_Li384ELb0ELb1ELb1ELb0EEENS1_19SingleTileSchedulerILb0ELb1ELb1ELi192EEEEEEEEEvNT_6ParamsE --------------------------
	.section	.nv.info._ZN7cutlass13device_kernelIN5flash11enable_sm90INS1_16FlashAttnFwdSm90INS1_25CollectiveMainloopFwdSm90ILi2EN4cute5tupleIJNS5_1CILi1EEES8_S8_EEENS6_IJNS7_ILi192EEENS7_ILi128EEENS7_ILi64EEEEEELi64ENS_6half_tEfNS_4arch4Sm90ELb1ELb0ELb0ELb0ELb0ELb0ELb0ELb1ELb1ELb1ELb1ELb0EEENS1_21CollectiveEpilogueFwdINS6_IJSA_SC_SB_EEES9_SE_SG_Li384ELb0ELb1ELb1ELb0EEENS1_19SingleTileSchedulerILb0ELb1ELb1ELi192EEEEEEEEEvNT_6ParamsE,"",@"SHT_CUDA_INFO"
	.sectionflags	@""
	.align	4


	//----- nvinfo : EIATTR_CUDA_API_VERSION
	.align		4
        /*0000*/ 	.byte	0x04, 0x37
        /*0002*/ 	.short	(.L_138 - .L_137)
.L_137:
        /*0004*/ 	.word	0x00000082


	//----- nvinfo : EIATTR_KPARAM_INFO
	.align		4
.L_138:
        /*0008*/ 	.byte	0x04, 0x17
        /*000a*/ 	.short	(.L_140 - .L_139)
.L_139:
        /*000c*/ 	.word	0x00000000
        /*0010*/ 	.short	0x0000
        /*0012*/ 	.short	0x0000
        /*0014*/ 	.byte	0x00, 0xf0, 0x01, 0x28


	//----- nvinfo : EIATTR_SPARSE_MMA_MASK
	.align		4
.L_140:
        /*0018*/ 	.byte	0x03, 0x50
        /*001a*/ 	.short	0x0000


	//----- nvinfo : EIATTR_MAXREG_COUNT
	.align		4
        /*001c*/ 	.byte	0x03, 0x1b
        /*001e*/ 	.short	0x0080


	//----- nvinfo : EIATTR_MERCURY_ISA_VERSION
	.align		4
        /*0020*/ 	.byte	0x03, 0x5f
        /*0022*/ 	.short	0x0101


	//----- nvinfo : EIATTR_VRC_CTA_INIT_COUNT
	.align		4
        /*0024*/ 	.byte	0x02, 0x4a
	.zero		1
	.zero		1


	//----- nvinfo : EIATTR_EXIT_INSTR_OFFSETS
	.align		4
        /*0028*/ 	.byte	0x04, 0x1c
        /*002a*/ 	.short	(.L_142 - .L_141)


	//   ....[0]....
.L_141:
        /*002c*/ 	.word	0x00000010


	//----- nvinfo : EIATTR_MAX_THREADS
	.align		4
.L_142:
        /*0030*/ 	.byte	0x04, 0x05
        /*0032*/ 	.short	(.L_144 - .L_143)
.L_143:
        /*0034*/ 	.word	0x00000200
        /*0038*/ 	.word	0x00000001
        /*003c*/ 	.word	0x00000001


	//----- nvinfo : EIATTR_CBANK_PARAM_SIZE
	.align		4
.L_144:
        /*0040*/ 	.byte	0x03, 0x19
        /*0042*/ 	.short	0x0a00


	//----- nvinfo : EIATTR_PARAM_CBANK
	.align		4
        /*0044*/ 	.byte	0x04, 0x0a
        /*0046*/ 	.short	(.L_146 - .L_145)
	.align		4
.L_145:
        /*0048*/ 	.word	index@(.nv.constant0._ZN7cutlass13device_kernelIN5flash11enable_sm90INS1_16FlashAttnFwdSm90INS1_25CollectiveMainloopFwdSm90ILi2EN4cute5tupleIJNS5_1CILi1EEES8_S8_EEENS6_IJNS7_ILi192EEENS7_ILi128EEENS7_ILi64EEEEEELi64ENS_6half_tEfNS_4arch4Sm90ELb1ELb0ELb0ELb0ELb0ELb0ELb0ELb1ELb1ELb1ELb1ELb0EEENS1_21CollectiveEpilogueFwdINS6_IJSA_SC_SB_EEES9_SE_SG_Li384ELb0ELb1ELb1ELb0EEENS1_19SingleTileSchedulerILb0ELb1ELb1ELi192EEEEEEEEEvNT_6ParamsE)
        /*004c*/ 	.short	0x0380
        /*004e*/ 	.short	0x0a00


	//----- nvinfo : EIATTR_SW_WAR
	.align		4
.L_146:
        /*0050*/ 	.byte	0x04, 0x36
        /*0052*/ 	.short	(.L_148 - .L_147)
.L_147:
        /*0054*/ 	.word	0x00000008
.L_148:


//--------------------- .nv.info._ZN7cutlass13device_kernelIN5flash11enable_sm90INS1_16FlashAttnFwdSm90INS1_25CollectiveMainloopFwdSm90ILi2EN4cute5tupleIJNS5_1CILi1EEES8_S8_EEENS6_IJNS7_ILi192EEENS7_ILi128EEENS7_ILi64EEEEEELi64ENS_6half_tEfNS_4arch4Sm90ELb1ELb0ELb0ELb1ELb0ELb0ELb0ELb1ELb1ELb1ELb1ELb0EEENS1_21CollectiveEpilogueFwdINS6_IJSA_SC_SB_EEES9_SE_SG_Li384ELb1ELb1ELb1ELb0EEENS1_36VarlenDynamicPersistentTileSchedulerILi192ELi128ELi384ELi128ELb1ELb1ELb1ELb1ELb1ELb1EEEEEEEEEvNT_6ParamsE --------------------------
	.section	.nv.info._ZN7cutlass13device_kernelIN5flash11enable_sm90INS1_16FlashAttnFwdSm90INS1_25CollectiveMainloopFwdSm90ILi2EN4cute5tupleIJNS5_1CILi1EEES8_S8_EEENS6_IJNS7_ILi192EEENS7_ILi128EEENS7_ILi64EEEEEELi64ENS_6half_tEfNS_4arch4Sm90ELb1ELb0ELb0ELb1ELb0ELb0ELb0ELb1ELb1ELb1ELb1ELb0EEENS1_21CollectiveEpilogueFwdINS6_IJSA_SC_SB_EEES9_SE_SG_Li384ELb1ELb1ELb1ELb0EEENS1_36VarlenDynamicPersistentTileSchedulerILi192ELi128ELi384ELi128ELb1ELb1ELb1ELb1ELb1ELb1EEEEEEEEEvNT_6ParamsE,"",@"SHT_CUDA_INFO"
	.sectionflags	@""
	.align	4


	//----- nvinfo : EIATTR_CUDA_API_VERSION
	.align		4
        /*0000*/ 	.byte	0x04, 0x37
        /*0002*/ 	.short	(.L_150 - .L_149)
.L_149:
        /*0004*/ 	.word	0x00000082


	//----- nvinfo : EIATTR_KPARAM_INFO
	.align		4
.L_150:
        /*0008*/ 	.byte	0x04, 0x17
        /*000a*/ 	.short	(.L_152 - .L_151)
.L_151:
        /*000c*/ 	.word	0x00000000
        /*0010*/ 	.short	0x0000
        /*0012*/ 	.short	0x0000
        /*0014*/ 	.byte	0x00, 0xf0, 0x01, 0x2a


	//----- nvinfo : EIATTR_SPARSE_MMA_MASK
	.align		4
.L_152:
        /*0018*/ 	.byte	0x03, 0x50
        /*001a*/ 	.short	0x0000


	//----- nvinfo : EIATTR_MAXREG_COUNT
	.align		4
        /*001c*/ 	.byte	0x03, 0x1b
        /*001e*/ 	.short	0x0080


	//----- nvinfo : EIATTR_MERCURY_ISA_VERSION
	.align		4
        /*0020*/ 	.byte	0x03, 0x5f
        /*0022*/ 	.short	0x0101


	//----- nvinfo : EIATTR_VRC_CTA_INIT_COUNT
	.align		4
        /*0024*/ 	.byte	0x02, 0x4a
	.zero		1
	.zero		1


	//----- nvinfo : EIATTR_EXIT_INSTR_OFFSETS
	.align		4
        /*0028*/ 	.byte	0x04, 0x1c
        /*002a*/ 	.short	(.L_154 - .L_153)


	//   ....[0]....
.L_153:
        /*002c*/ 	.word	0x00000010


	//----- nvinfo : EIATTR_MAX_THREADS
	.align		4
.L_154:
        /*0030*/ 	.byte	0x04, 0x05
        /*0032*/ 	.short	(.L_156 - .L_155)
.L_155:
        /*0034*/ 	.word	0x00000200
        /*0038*/ 	.word	0x00000001
        /*003c*/ 	.word	0x00000001


	//----- nvinfo : EIATTR_CBANK_PARAM_SIZE
	.align		4
.L_156:
        /*0040*/ 	.byte	0x03, 0x19
        /*0042*/ 	.short	0x0a80


	//----- nvinfo : EIATTR_PARAM_CBANK
	.align		4
        /*0044*/ 	.byte	0x04, 0x0a
        /*0046*/ 	.short	(.L_158 - .L_157)
	.align		4
.L_157:
        /*0048*/ 	.word	index@(.nv.constant0._ZN7cutlass13device_kernelIN5flash11enable_sm90INS1_16FlashAttnFwdSm90INS1_25CollectiveMainloopFwdSm90ILi2EN4cute5tupleIJNS5_1CILi1EEES8_S8_EEENS6_IJNS7_ILi192EEENS7_ILi128EEENS7_ILi64EEEEEELi64ENS_6half_tEfNS_4arch4Sm90ELb1ELb0ELb0ELb1ELb0ELb0ELb0ELb1ELb1ELb1ELb1ELb0EEENS1_21CollectiveEpilogueFwdINS6_IJSA_SC_SB_EEES9_SE_SG_Li384ELb1ELb1ELb1ELb0EEENS1_36VarlenDynamicPersistentTileSchedulerILi192ELi128ELi384ELi128ELb1ELb1ELb1ELb1ELb1ELb1EEEEEEEEEvNT_6ParamsE)
        /*004c*/ 	.short	0x0380
        /*004e*/ 	.short	0x0a80


	//----- nvinfo : EIATTR_SW_WAR
	.align		4
.L_158:
        /*0050*/ 	.byte	0x04, 0x36
        /*0052*/ 	.short	(.L_160 - .L_159)
.L_159:
        /*0054*/ 	.word	0x00000008
.L_160:


//--------------------- .nv.info._ZN7cutlass13device_kernelIN5flash11enable_sm90INS1_16FlashAttnFwdSm90INS1_25CollectiveMainloopFwdSm90ILi2EN4cute5tupleIJNS5_1CILi1EEES8_S8_EEENS6_IJNS7_ILi192EEENS7_ILi128EEENS7_ILi64EEEEEELi64ENS_6half_tEfNS_4arch4Sm90ELb1ELb0ELb0ELb1ELb0ELb1ELb0ELb1ELb1ELb1ELb1ELb0EEENS1_21CollectiveEpilogueFwdINS6_IJSA_SC_SB_EEES9_SE_SG_Li384ELb1ELb1ELb1ELb0EEENS1_36VarlenDynamicPersistentTileSchedulerILi192ELi128ELi384ELi128ELb1ELb1ELb1ELb1ELb1ELb1EEEEEEEEEvNT_6ParamsE --------------------------
	.section	.nv.info._ZN7cutlass13device_kernelIN5flash11enable_sm90INS1_16FlashAttnFwdSm90INS1_25CollectiveMainloopFwdSm90ILi2EN4cute5tupleIJNS5_1CILi1EEES8_S8_EEENS6_IJNS7_ILi192EEENS7_ILi128EEENS7_ILi64EEEEEELi64ENS_6half_tEfNS_4arch4Sm90ELb1ELb0ELb0ELb1ELb0ELb1ELb0ELb1ELb1ELb1ELb1ELb0EEENS1_21CollectiveEpilogueFwdINS6_IJSA_SC_SB_EEES9_SE_SG_Li384ELb1ELb1ELb1ELb0EEENS1_36VarlenDynamicPersistentTileSchedulerILi192ELi128ELi384ELi128ELb1ELb1ELb1ELb1ELb1ELb1EEEEEEEEEvNT_6ParamsE,"",@"SHT_CUDA_INFO"
	.sectionflags	@""
	.align	4


	//----- nvinfo : EIATTR_CUDA_API_VERSION
	.align		4
        /*0000*/ 	.byte	0x04, 0x37
        /*0002*/ 	.short	(.L_162 - .L_161)
.L_161:
        /*0004*/ 	.word	0x00000082


	//----- nvinfo : EIATTR_KPARAM_INFO
	.align		4
.L_162:
        /*0008*/ 	.byte	0x04, 0x17
        /*000a*/ 	.short	(.L_164 - .L_163)
.L_163:
        /*000c*/ 	.word	0x00000000
        /*0010*/ 	.short	0x0000
        /*0012*/ 	.short	0x0000
        /*0014*/ 	.byte	0x00, 0xf0, 0x01, 0x2a


	//----- nvinfo : EIATTR_SPARSE_MMA_MASK
	.align		4
.L_164:
        /*0018*/ 	.byte	0x03, 0x50
        /*001a*/ 	.short	0x0000


	//----- nvinfo : EIATTR_MAXREG_COUNT
	.align		4
        /*001c*/ 	.byte	0x03, 0x1b
        /*001e*/ 	.short	0x0080


	//----- nvinfo : EIATTR_MERCURY_ISA_VERSION
	.align		4
        /*0020*/ 	.byte	0x03, 0x5f
        /*0022*/ 	.short	0x0101


	//----- nvinfo : EIATTR_VRC_CTA_INIT_COUNT
	.align		4
        /*0024*/ 	.byte	0x02, 0x4a
	.zero		1
	.zero		1


	//----- nvinfo : EIATTR_EXIT_INSTR_OFFSETS
	.align		4
        /*0028*/ 	.byte	0x04, 0x1c
        /*002a*/ 	.short	(.L_166 - .L_165)


	//   ....[0]....
.L_165:
        /*002c*/ 	.word	0x00000010


	//----- nvinfo : EIATTR_MAX_THREADS
	.align		4
.L_166:
        /*0030*/ 	.byte	0x04, 0x05
        /*0032*/ 	.short	(.L_168 - .L_167)
.L_167:
        /*0034*/ 	.word	0x00000200
        /*0038*/ 	.word	0x00000001
        /*003c*/ 	.word	0x00000001


	//----- nvinfo : EIATTR_CBANK_PARAM_SIZE
	.align		4
.L_168:
        /*0040*/ 	.byte	0x03, 0x19
        /*0042*/ 	.short	0x0a80


	//----- nvinfo : EIATTR_PARAM_CBANK
	.align		4
        /*0044*/ 	.byte	0x04, 0x0a
        /*0046*/ 	.short	(.L_170 - .L_169)
	.align		4
.L_169:
        /*0048*/ 	.word	index@(.nv.constant0._ZN7cutlass13device_kernelIN5flash11enable_sm90INS1_16FlashAttnFwdSm90INS1_25CollectiveMainloopFwdSm90ILi2EN4cute5tupleIJNS5_1CILi1EEES8_S8_EEENS6_IJNS7_ILi192EEENS7_ILi128EEENS7_ILi64EEEEEELi64ENS_6half_tEfNS_4arch4Sm90ELb1ELb0ELb0ELb1ELb0ELb1ELb0ELb1ELb1ELb1ELb1ELb0EEENS1_21CollectiveEpilogueFwdINS6_IJSA_SC_SB_EEES9_SE_SG_Li384ELb1ELb1ELb1ELb0EEENS1_36VarlenDynamicPersistentTileSchedulerILi192ELi128ELi384ELi128ELb1ELb1ELb1ELb1ELb1ELb1EEEEEEEEEvNT_6ParamsE)
        /*004c*/ 	.short	0x0380
        /*004e*/ 	.short	0x0a80


	//----- nvinfo : EIATTR_SW_WAR
	.align		4
.L_170:
        /*0050*/ 	.byte	0x04, 0x36
        /*0052*/ 	.short	(.L_172 - .L_171)
.L_171:
        /*0054*/ 	.word	0x00000008
.L_172:


//--------------------- .nv.callgraph             --------------------------
	.section	.nv.callgraph,"",@"SHT_CUDA_CALLGRAPH"
	.align	4
	.sectionentsize	8
	.align		4
        /*0000*/ 	.word	0x00000000
	.align		4
        /*0004*/ 	.word	0xffffffff
	.align		4
        /*0008*/ 	.word	0x00000000
	.align		4
        /*000c*/ 	.word	0xfffffffe
	.align		4
        /*0010*/ 	.word	0x00000000
	.align		4
        /*0014*/ 	.word	0xfffffffd
	.align		4
        /*0018*/ 	.word	0x00000000
	.align		4
        /*001c*/ 	.word	0xfffffffc


//--------------------- .nv.constant4             --------------------------
	.section	.nv.constant4,"a",@progbits
	.align	8
	.align		8
.nv.constant4:
        /*0000*/ 	.dword	_ZN71_INTERNAL_e7c80e6b_35_flash_fwd_hdim64_fp16_split_sm90_cu_f3e6f9ee_37714cuda3std3__45__cpo5beginE
	.align		8
        /*0008*/ 	.dword	_ZN71_INTERNAL_e7c80e6b_35_flash_fwd_hdim64_fp16_split_sm90_cu_f3e6f9ee_37714cuda3std3__45__cpo3endE
	.align		8
        /*0010*/ 	.dword	_ZN71_INTERNAL_e7c80e6b_35_flash_fwd_hdim64_fp16_split_sm90_cu_f3e6f9ee_37714cuda3std3__45__cpo6cbeginE
	.align		8
        /*0018*/ 	.dword	_ZN71_INTERNAL_e7c80e6b_35_flash_fwd_hdim64_fp16_split_sm90_cu_f3e6f9ee_37714cuda3std3__45__cpo4cendE
	.align		8
        /*0020*/ 	.dword	_ZN71_INTERNAL_e7c80e6b_35_flash_fwd_hdim64_fp16_split_sm90_cu_f3e6f9ee_37714cuda3std3__473_GLOBAL__N__e7c80e6b_35_flash_fwd_hdim64_fp16_split_sm90_cu_f3e6f9ee_37716ignoreE
	.align		8
        /*0028*/ 	.dword	_ZN71_INTERNAL_e7c80e6b_35_flash_fwd_hdim64_fp16_split_sm90_cu_f3e6f9ee_37714cuda3std3__419piecewise_constructE
	.align		8
        /*0030*/ 	.dword	_ZN71_INTERNAL_e7c80e6b_35_flash_fwd_hdim64_fp16_split_sm90_cu_f3e6f9ee_37714cuda3std3__48in_placeE
	.align		8
        /*0038*/ 	.dword	_ZN71_INTERNAL_e7c80e6b_35_flash_fwd_hdim64_fp16_split_sm90_cu_f3e6f9ee_37714cuda3std6ranges3__45__cpo4swapE
	.align		8
        /*0040*/ 	.dword	_ZN71_INTERNAL_e7c80e6b_35_flash_fwd_hdim64_fp16_split_sm90_cu_f3e6f9ee_37714cuda3std6ranges3__45__cpo9iter_moveE
	.align		8
        /*0048*/ 	.dword	_ZN71_INTERNAL_e7c80e6b_35_flash_fwd_hdim64_fp16_split_sm90_cu_f3e6f9ee_37714cute7productE
	.align		8
        /*0050*/ 	.dword	_ZN71_INTERNAL_e7c80e6b_35_flash_fwd_hdim64_fp16_split_sm90_cu_f3e6f9ee_37714cute1_E


//--------------------- .text._ZN7cutlass13device_kernelIN5flash11enable_sm90INS1_16FlashAttnFwdSm90INS1_25CollectiveMainloopFwdSm90ILi2EN4cute5tupleIJNS5_1CILi1EEES8_S8_EEENS6_IJNS7_ILi192EEESA_NS7_ILi64EEEEEELi64ENS_6half_tEfNS_4arch4Sm90ELb0ELb0ELb0ELb0ELb0ELb0ELb0ELb0ELb1ELb1ELb1ELb0EEENS1_21CollectiveEpilogueFwdINS6_IJSA_SB_SA_EEES9_SD_SF_Li384ELb0ELb1ELb1ELb0EEENS1_19SingleTileSchedulerILb0ELb1ELb1ELi192EEEEEEEEEvNT_6ParamsE --------------------------
	.section	.text._ZN7cutlass13device_kernelIN5flash11enable_sm90INS1_16FlashAttnFwdSm90INS1_25CollectiveMainloopFwdSm90ILi2EN4cute5tupleIJNS5_1CILi1EEES8_S8_EEENS6_IJNS7_ILi192EEESA_NS7_ILi64EEEEEELi64ENS_6half_tEfNS_4arch4Sm90ELb0ELb0ELb0ELb0ELb0ELb0ELb0ELb0ELb1ELb1ELb1ELb0EEENS1_21CollectiveEpilogueFwdINS6_IJSA_SB_SA_EEES9_SD_SF_Li384ELb0ELb1ELb1ELb0EEENS1_19SingleTileSchedulerILb0ELb1ELb1ELi192EEEEEEEEEvNT_6ParamsE,"ax",@progbits
	.align	128
.text._ZN7cutlass13device_kernelIN5flash11enable_sm90INS1_16FlashAttnFwdSm90INS1_25CollectiveMainloopFwdSm90ILi2EN4cute5tupleIJNS5_1CILi1EEES8_S8_EEENS6_IJNS7_ILi192EEESA_NS7_ILi64EEEEEELi64ENS_6half_tEfNS_4arch4Sm90ELb0ELb0ELb0ELb0ELb0ELb0ELb0ELb0ELb1ELb1ELb1ELb0EEENS1_21CollectiveEpilogueFwdINS6_IJSA_SB_SA_EEES9_SD_SF_Li384ELb0ELb1ELb1ELb0EEENS1_19SingleTileSchedulerILb0ELb1ELb1ELi192EEEEEEEEEvNT_6ParamsE:
        .type           _ZN7cutlass13device_kernelIN5flash11enable_sm90INS1_16FlashAttnFwdSm90INS1_25CollectiveMainloopFwdSm90ILi2EN4cute5tupleIJNS5_1CILi1EEES8_S8_EEENS6_IJNS7_ILi192EEESA_NS7_ILi64EEEEEELi64ENS_6half_tEfNS_4arch4Sm90ELb0ELb0ELb0ELb0ELb0ELb0ELb0ELb0ELb1ELb1ELb1ELb0EEENS1_21CollectiveEpilogueFwdINS6_IJSA_SB_SA_EEES9_SD_SF_Li384ELb0ELb1ELb1ELb0EEENS1_19SingleTileSchedulerILb0ELb1ELb1ELi192EEEEEEEEEvNT_6ParamsE,@function
        .size           _ZN7cutlass13device_kernelIN5flash11enable_sm90INS1_16FlashAttnFwdSm90INS1_25CollectiveMainloopFwdSm90ILi2EN4cute5tupleIJNS5_1CILi1EEES8_S8_EEENS6_IJNS7_ILi192EEESA_NS7_ILi64EEEEEELi64ENS_6half_tEfNS_4arch4Sm90ELb0ELb0ELb0ELb0ELb0ELb0ELb0ELb0ELb1ELb1ELb1ELb0EEENS1_21CollectiveEpilogueFwdINS6_IJSA_SB_SA_EEES9_SD_SF_Li384ELb0ELb1ELb1ELb0EEENS1_19SingleTileSchedulerILb0ELb1ELb1ELi192EEEEEEEEEvNT_6ParamsE,(.L_x_9 - _ZN7cutlass13device_kernelIN5flash11enable_sm90INS1_16FlashAttnFwdSm90INS1_25CollectiveMainloopFwdSm90ILi2EN4cute5tupleIJNS5_1CILi1EEES8_S8_EEENS6_IJNS7_ILi192EEESA_NS7_ILi64EEEEEELi64ENS_6half_tEfNS_4arch4Sm90ELb0ELb0ELb0ELb0ELb0ELb0ELb0ELb0ELb1ELb1ELb1ELb0EEENS1_21CollectiveEpilogueFwdINS6_IJSA_SB_SA_EEES9_SD_SF_Li384ELb0ELb1ELb1ELb0EEENS1_19SingleTileSchedulerILb0ELb1ELb1ELi192EEEEEEEEEvNT_6ParamsE)
        .other          _ZN7cutlass13device_kernelIN5flash11enable_sm90INS1_16FlashAttnFwdSm90INS1_25CollectiveMainloopFwdSm90ILi2EN4cute5tupleIJNS5_1CILi1EEES8_S8_EEENS6_IJNS7_ILi192EEESA_NS7_ILi64EEEEEELi64ENS_6half_tEfNS_4arch4Sm90ELb0ELb0ELb0ELb0ELb0ELb0ELb0ELb0ELb1ELb1ELb1ELb0EEENS1_21CollectiveEpilogueFwdINS6_IJSA_SB_SA_EEES9_SD_SF_Li384ELb0ELb1ELb1ELb0EEENS1_19SingleTileSchedulerILb0ELb1ELb1ELi192EEEEEEEEEvNT_6ParamsE,@"STO_CUDA_ENTRY STV_DEFAULT"
_ZN7cutlass13device_kernelIN5flash11enable_sm90INS1_16FlashAttnFwdSm90INS1_25CollectiveMainloopFwdSm90ILi2EN4cute5tupleIJNS5_1CILi1EEES8_S8_EEENS6_IJNS7_ILi192EEESA_NS7_ILi64EEEEEELi64ENS_6half_tEfNS_4arch4Sm90ELb0ELb0ELb0ELb0ELb0ELb0ELb0ELb0ELb1ELb1ELb1ELb0EEENS1_21CollectiveEpilogueFwdINS6_IJSA_SB_SA_EEES9_SD_SF_Li384ELb0ELb1ELb1ELb0EEENS1_19SingleTileSchedulerILb0ELb1ELb1ELi192EEEEEEEEEvNT_6ParamsE:
[----:B------:R-:W-:Y:S01]  /*0000*/  LDC R1, c[0x0][0x37c] ;  /* 0x0000df00ff017b82 */ /* 0x000fe20000000800 */
[----:B------:R-:W-:Y:S05]  /*0010*/  EXIT ;  /* 0x000000000000794d */ /* 0x000fea0003800000 */
.L_x_0:
[----:B------:R-:W-:-:S00]  /*0020*/  BRA `(.L_x_0) ;  /* 0xfffffffc00fc7947 */ /* 0x000fc0000383ffff */
[----:B------:R-:W-:-:S00]  /*0030*/  NOP ;  /* 0x0000000000007918 */ /* 0x000fc00000000000 */
        /* <DEDUP_REMOVED lines=12> */
.L_x_9:


//--------------------- .text._ZN7cutlass13device_kernelIN5flash11enable_sm90INS1_16FlashAttnFwdSm90INS1_25CollectiveMainloopFwdSm90ILi2EN4cute5tupleIJNS5_1CILi1EEES8_S8_EEENS6_IJNS7_ILi192EEESA_NS7_ILi64EEEEEELi64ENS_6half_tEfNS_4arch4Sm90ELb0ELb0ELb0ELb1ELb0ELb0ELb0ELb0ELb1ELb1ELb1ELb0EEENS1_21CollectiveEpilogueFwdINS6_IJSA_SB_SA_EEES9_SD_SF_Li384ELb1ELb1ELb1ELb0EEENS1_36VarlenDynamicPersistentTileSchedulerILi192ELi192ELi384ELi128ELb1ELb1ELb1ELb0ELb1ELb1EEEEEEEEEvNT_6ParamsE --------------------------
	.section	.text._ZN7cutlass13device_kernelIN5flash11enable_sm90INS1_16FlashAttnFwdSm90INS1_25CollectiveMainloopFwdSm90ILi2EN4cute5tupleIJNS5_1CILi1EEES8_S8_EEENS6_IJNS7_ILi192EEESA_NS7_ILi64EEEEEELi64ENS_6half_tEfNS_4arch4Sm90ELb0ELb0ELb0ELb1ELb0ELb0ELb0ELb0ELb1ELb1ELb1ELb0EEENS1_21CollectiveEpilogueFwdINS6_IJSA_SB_SA_EEES9_SD_SF_Li384ELb1ELb1ELb1ELb0EEENS1_36VarlenDynamicPersistentTileSchedulerILi192ELi192ELi384ELi128ELb1ELb1ELb1ELb0ELb1ELb1EEEEEEEEEvNT_6ParamsE,"ax",@progbits
	.align	128
.text._ZN7cutlass13device_kernelIN5flash11enable_sm90INS1_16FlashAttnFwdSm90INS1_25CollectiveMainloopFwdSm90ILi2EN4cute5tupleIJNS5_1CILi1EEES8_S8_EEENS6_IJNS7_ILi192EEESA_NS7_ILi64EEEEEELi64ENS_6half_tEfNS_4arch4Sm90ELb0ELb0ELb0ELb1ELb0ELb0ELb0ELb0ELb1ELb1ELb1ELb0EEENS1_21CollectiveEpilogueFwdINS6_IJSA_SB_SA_EEES9_SD_SF_Li384ELb1ELb1ELb1ELb0EEENS1_36VarlenDynamicPersistentTileSchedulerILi192ELi192ELi384ELi128ELb1ELb1ELb1ELb0ELb1ELb1EEEEEEEEEvNT_6ParamsE:
        .type           _ZN7cutlass13device_kernelIN5flash11enable_sm90INS1_16FlashAttnFwdSm90INS1_25CollectiveMainloopFwdSm90ILi2EN4cute5tupleIJNS5_1CILi1EEES8_S8_EEENS6_IJNS7_ILi192EEESA_NS7_ILi64EEEEEELi64ENS_6half_tEfNS_4arch4Sm90ELb0ELb0ELb0ELb1ELb0ELb0ELb0ELb0ELb1ELb1ELb1ELb0EEENS1_21CollectiveEpilogueFwdINS6_IJSA_SB_SA_EEES9_SD_SF_Li384ELb1ELb1ELb1ELb0EEENS1_36VarlenDynamicPersistentTileSchedulerILi192ELi192ELi384ELi128ELb1ELb1ELb1ELb0ELb1ELb1EEEEEEEEEvNT_6ParamsE,@function
        .size           _ZN7cutlass13device_kernelIN5flash11enable_sm90INS1_16FlashAttnFwdSm90INS1_25CollectiveMainloopFwdSm90ILi2EN4cute5tupleIJNS5_1CILi1EEES8_S8_EEENS6_IJNS7_ILi192EEESA_NS7_ILi64EEEEEELi64ENS_6half_tEfNS_4arch4Sm90ELb0ELb0ELb0ELb1ELb0ELb0ELb0ELb0ELb1ELb1ELb1ELb0EEENS1_21CollectiveEpilogueFwdINS6_IJSA_SB_SA_EEES9_SD_SF_Li384ELb1ELb1ELb1ELb0EEENS1_36VarlenDynamicPersistentTileSchedulerILi192ELi192ELi384ELi128ELb1ELb1ELb1ELb0ELb1ELb1EEEEEEEEEvNT_6ParamsE,(.L_x_10 - _ZN7cutlass13device_kernelIN5flash11enable_sm90INS1_16FlashAttnFwdSm90INS1_25CollectiveMainloopFwdSm90ILi2EN4cute5tupleIJNS5_1CILi1EEES8_S8_EEENS6_IJNS7_ILi192EEESA_NS7_ILi64EEEEEELi64ENS_6half_tEfNS_4arch4Sm90ELb0ELb0ELb0ELb1ELb0ELb0ELb0ELb0ELb1ELb1ELb1ELb0EEENS1_21CollectiveEpilogueFwdINS6_IJSA_SB_SA_EEES9_SD_SF_Li384ELb1ELb1ELb1ELb0EEENS1_36VarlenDynamicPersistentTileSchedulerILi192ELi192ELi384ELi128ELb1ELb1ELb1ELb0ELb1ELb1EEEEEEEEEvNT_6ParamsE)
        .other          _ZN7cutlass13device_kernelIN5flash11enable_sm90INS1_16FlashAttnFwdSm90INS1_25CollectiveMainloopFwdSm90ILi2EN4cute5tupleIJNS5_1CILi1EEES8_S8_EEENS6_IJNS7_ILi192EEESA_NS7_ILi64EEEEEELi64ENS_6half_tEfNS_4arch4Sm90ELb0ELb0ELb0ELb1ELb0ELb0ELb0ELb0ELb1ELb1ELb1ELb0EEENS1_21CollectiveEpilogueFwdINS6_IJSA_SB_SA_EEES9_SD_SF_Li384ELb1ELb1ELb1ELb0EEENS1_36VarlenDynamicPersistentTileSchedulerILi192ELi192ELi384ELi128ELb1ELb1ELb1ELb0ELb1ELb1EEEEEEEEEvNT_6ParamsE,@"STO_CUDA_ENTRY STV_DEFAULT"
_ZN7cutlass13device_kernelIN5flash11enable_sm90INS1_16FlashAttnFwdSm90INS1_25CollectiveMainloopFwdSm90ILi2EN4cute5tupleIJNS5_1CILi1EEES8_S8_EEENS6_IJNS7_ILi192EEESA_NS7_ILi64EEEEEELi64ENS_6half_tEfNS_4arch4Sm90ELb0ELb0ELb0ELb1ELb0ELb0ELb0ELb0ELb1ELb1ELb1ELb0EEENS1_21CollectiveEpilogueFwdINS6_IJSA_SB_SA_EEES9_SD_SF_Li384ELb1ELb1ELb1ELb0EEENS1_36VarlenDynamicPersistentTileSchedulerILi192ELi192ELi384ELi128ELb1ELb1ELb1ELb0ELb1ELb1EEEEEEEEEvNT_6ParamsE:
[----:B------:R-:W-:Y:S01]  /*0000*/  LDC R1, c[0x0][0x37c] ;  /* 0x0000df00ff017b82 */ /* 0x000fe20000000800 */
[----:B------:R-:W-:Y:S05]  /*0010*/  EXIT ;  /* 0x000000000000794d */ /* 0x000fea0003800000 */
.L_x_1:
        /* <DEDUP_REMOVED lines=14> */
.L_x_10:


//--------------------- .text._ZN7cutlass13device_kernelIN5flash11enable_sm90INS1_16FlashAttnFwdSm90INS1_25CollectiveMainloopFwdSm90ILi2EN4cute5tupleIJNS5_1CILi1EEES8_S8_EEENS6_IJNS7_ILi192EEESA_NS7_ILi64EEEEEELi64ENS_6half_tEfNS_4arch4Sm90ELb0ELb0ELb0ELb1ELb0ELb1ELb0ELb0ELb1ELb1ELb1ELb0EEENS1_21CollectiveEpilogueFwdINS6_IJSA_SB_SA_EEES9_SD_SF_Li384ELb1ELb1ELb1ELb0EEENS1_36VarlenDynamicPersistentTileSchedulerILi192ELi192ELi384ELi128ELb1ELb1ELb1ELb0ELb1ELb1EEEEEEEEEvNT_6ParamsE --------------------------
	.section	.text._ZN7cutlass13device_kernelIN5flash11enable_sm90INS1_16FlashAttnFwdSm90INS1_25CollectiveMainloopFwdSm90ILi2EN4cute5tupleIJNS5_1CILi1EEES8_S8_EEENS6_IJNS7_ILi192EEESA_NS7_ILi64EEEEEELi64ENS_6half_tEfNS_4arch4Sm90ELb0ELb0ELb0ELb1ELb0ELb1ELb0ELb0ELb1ELb1ELb1ELb0EEENS1_21CollectiveEpilogueFwdINS6_IJSA_SB_SA_EEES9_SD_SF_Li384ELb1ELb1ELb1ELb0EEENS1_36VarlenDynamicPersistentTileSchedulerILi192ELi192ELi384ELi128ELb1ELb1ELb1ELb0ELb1ELb1EEEEEEEEEvNT_6ParamsE,"ax",@progbits
	.align	128
.text._ZN7cutlass13device_kernelIN5flash11enable_sm90INS1_16FlashAttnFwdSm90INS1_25CollectiveMainloopFwdSm90ILi2EN4cute5tupleIJNS5_1CILi1EEES8_S8_EEENS6_IJNS7_ILi192EEESA_NS7_ILi64EEEEEELi64ENS_6half_tEfNS_4arch4Sm90ELb0ELb0ELb0ELb1ELb0ELb1ELb0ELb0ELb1ELb1ELb1ELb0EEENS1_21CollectiveEpilogueFwdINS6_IJSA_SB_SA_EEES9_SD_SF_Li384ELb1ELb1ELb1ELb0EEENS1_36VarlenDynamicPersistentTileSchedulerILi192ELi192ELi384ELi128ELb1ELb1ELb1ELb0ELb1ELb1EEEEEEEEEvNT_6ParamsE:
        .type           _ZN7cutlass13device_kernelIN5flash11enable_sm90INS1_16FlashAttnFwdSm90INS1_25CollectiveMainloopFwdSm90ILi2EN4cute5tupleIJNS5_1CILi1EEES8_S8_EEENS6_IJNS7_ILi192EEESA_NS7_ILi64EEEEEELi64ENS_6half_tEfNS_4arch4Sm90ELb0ELb0ELb0ELb1ELb0ELb1ELb0ELb0ELb1ELb1ELb1ELb0EEENS1_21CollectiveEpilogueFwdINS6_IJSA_SB_SA_EEES9_SD_SF_Li384ELb1ELb1ELb1ELb0EEENS1_36VarlenDynamicPersistentTileSchedulerILi192ELi192ELi384ELi128ELb1ELb1ELb1ELb0ELb1ELb1EEEEEEEEEvNT_6ParamsE,@function
        .size           _ZN7cutlass13device_kernelIN5flash11enable_sm90INS1_16FlashAttnFwdSm90INS1_25CollectiveMainloopFwdSm90ILi2EN4cute5tupleIJNS5_1CILi1EEES8_S8_EEENS6_IJNS7_ILi192EEESA_NS7_ILi64EEEEEELi64ENS_6half_tEfNS_4arch4Sm90ELb0ELb0ELb0ELb1ELb0ELb1ELb0ELb0ELb1ELb1ELb1ELb0EEENS1_21CollectiveEpilogueFwdINS6_IJSA_SB_SA_EEES9_SD_SF_Li384ELb1ELb1ELb1ELb0EEENS1_36VarlenDynamicPersistentTileSchedulerILi192ELi192ELi384ELi128ELb1ELb1ELb1ELb0ELb1ELb1EEEEEEEEEvNT_6ParamsE,(.L_x_11 - _ZN7cutlass13device_kernelIN5flash11enable_sm90INS1_16FlashAttnFwdSm90INS1_25CollectiveMainloopFwdSm90ILi2EN4cute5tupleIJNS5_1CILi1EEES8_S8_EEENS6_IJNS7_ILi192EEESA_NS7_ILi64EEEEEELi64ENS_6half_tEfNS_4arch4Sm90ELb0ELb0ELb0ELb1ELb0ELb1ELb0ELb0ELb1ELb1ELb1ELb0EEENS1_21CollectiveEpilogueFwdINS6_IJSA_SB_SA_EEES9_SD_SF_Li384ELb1ELb1ELb1ELb0EEENS1_36VarlenDynamicPersistentTileSchedulerILi192ELi192ELi384ELi128ELb1ELb1ELb1ELb0ELb1ELb1EEEEEEEEEvNT_6ParamsE)
        .other          _ZN7cutlass13device_kernelIN5flash11enable_sm90INS1_16FlashAttnFwdSm90INS1_25CollectiveMainloopFwdSm90ILi2EN4cute5tupleIJNS5_1CILi1EEES8_S8_EEENS6_IJNS7_ILi192EEESA_NS7_ILi64EEEEEELi64ENS_6half_tEfNS_4arch4Sm90ELb0ELb0ELb0ELb1ELb0ELb1ELb0ELb0ELb1ELb1ELb1ELb0EEENS1_21CollectiveEpilogueFwdINS6_IJSA_SB_SA_EEES9_SD_SF_Li384ELb1ELb1ELb1ELb0EEENS1_36VarlenDynamicPersistentTileSchedulerILi192ELi192ELi384ELi128ELb1ELb1ELb1ELb0ELb1ELb1EEEEEEEEEvNT_6ParamsE,@"STO_CUDA_ENTRY STV_DEFAULT"
_ZN7cutlass13device_kernelIN5flash11enable_sm90INS1_16FlashAttnFwdSm90INS1_25CollectiveMainloopFwdSm90ILi2EN4cute5tupleIJNS5_1CILi1EEES8_S8_EEENS6_IJNS7_ILi192EEESA_NS7_ILi64EEEEEELi64ENS_6half_tEfNS_4arch4Sm90ELb0ELb0ELb0ELb1ELb0ELb1ELb0ELb0ELb1ELb1ELb1ELb0EEENS1_21CollectiveEpilogueFwdINS6_IJSA_SB_SA_EEES9_SD_SF_Li384ELb1ELb1ELb1ELb0EEENS1_36VarlenDynamicPersistentTileSchedulerILi192ELi192ELi384ELi128ELb1ELb1ELb1ELb0ELb1ELb1EEEEEEEEEvNT_6ParamsE:
[----:B------:R-:W-:Y:S01]  /*0000*/  LDC R1, c[0x0][0x37c] ;  /* 0x0000df00ff017b82 */ /* 0x000fe20000000800 */
[----:B------:R-:W-:Y:S05]  /*0010*/  EXIT ;  /* 0x000000000000794d */ /* 0x000fea0003800000 */
.L_x_2:
        /* <DEDUP_REMOVED lines=14> */
.L_x_11:


//--------------------- .text._ZN7cutlass13device_kernelIN5flash11enable_sm90INS1_16FlashAttnFwdSm90INS1_25CollectiveMainloopFwdSm90ILi2EN4cute5tupleIJNS5_1CILi1EEES8_S8_EEENS6_IJNS7_ILi192EEENS7_ILi128EEENS7_ILi64EEEEEELi64ENS_6half_tEfNS_4arch4Sm90ELb0ELb1ELb0ELb0ELb0ELb0ELb0ELb1ELb1ELb1ELb1ELb0EEENS1_21CollectiveEpilogueFwdINS6_IJSA_SC_SB_EEES9_SE_SG_Li384ELb0ELb1ELb1ELb0EEENS1_19SingleTileSchedulerILb0ELb1ELb1ELi192EEEEEEEEEvNT_6ParamsE --------------------------
	.section	.text._ZN7cutlass13device_kernelIN5flash11enable_sm90INS1_16FlashAttnFwdSm90INS1_25CollectiveMainloopFwdSm90ILi2EN4cute5tupleIJNS5_1CILi1EEES8_S8_EEENS6_IJNS7_ILi192EEENS7_ILi128EEENS7_ILi64EEEEEELi64ENS_6half_tEfNS_4arch4Sm90ELb0ELb1ELb0ELb0ELb0ELb0ELb0ELb1ELb1ELb1ELb1ELb0EEENS1_21CollectiveEpilogueFwdINS6_IJSA_SC_SB_EEES9_SE_SG_Li384ELb0ELb1ELb1ELb0EEENS1_19SingleTileSchedulerILb0ELb1ELb1ELi192EEEEEEEEEvNT_6ParamsE,"ax",@progbits
	.align	128
.text._ZN7cutlass13device_kernelIN5flash11enable_sm90INS1_16FlashAttnFwdSm90INS1_25CollectiveMainloopFwdSm90ILi2EN4cute5tupleIJNS5_1CILi1EEES8_S8_EEENS6_IJNS7_ILi192EEENS7_ILi128EEENS7_ILi64EEEEEELi64ENS_6half_tEfNS_4arch4Sm90ELb0ELb1ELb0ELb0ELb0ELb0ELb0ELb1ELb1ELb1ELb1ELb0EEENS1_21CollectiveEpilogueFwdINS6_IJSA_SC_SB_EEES9_SE_SG_Li384ELb0ELb1ELb1ELb0EEENS1_19SingleTileSchedulerILb0ELb1ELb1ELi192EEEEEEEEEvNT_6ParamsE:
        .type           _ZN7cutlass13device_kernelIN5flash11enable_sm90INS1_16FlashAttnFwdSm90INS1_25CollectiveMainloopFwdSm90ILi2EN4cute5tupleIJNS5_1CILi1EEES8_S8_EEENS6_IJNS7_ILi192EEENS7_ILi128EEENS7_ILi64EEEEEELi64ENS_6half_tEfNS_4arch4Sm90ELb0ELb1ELb0ELb0ELb0ELb0ELb0ELb1ELb1ELb1ELb1ELb0EEENS1_21CollectiveEpilogueFwdINS6_IJSA_SC_SB_EEES9_SE_SG_Li384ELb0ELb1ELb1ELb0EEENS1_19SingleTileSchedulerILb0ELb1ELb1ELi192EEEEEEEEEvNT_6ParamsE,@function
        .size           _ZN7cutlass13device_kernelIN5flash11enable_sm90INS1_16FlashAttnFwdSm90INS1_25CollectiveMainloopFwdSm90ILi2EN4cute5tupleIJNS5_1CILi1EEES8_S8_EEENS6_IJNS7_ILi192EEENS7_ILi128EEENS7_ILi64EEEEEELi64ENS_6half_tEfNS_4arch4Sm90ELb0ELb1ELb0ELb0ELb0ELb0ELb0ELb1ELb1ELb1ELb1ELb0EEENS1_21CollectiveEpilogueFwdINS6_IJSA_SC_SB_EEES9_SE_SG_Li384ELb0ELb1ELb1ELb0EEENS1_19SingleTileSchedulerILb0ELb1ELb1ELi192EEEEEEEEEvNT_6ParamsE,(.L_x_12 - _ZN7cutlass13device_kernelIN5flash11enable_sm90INS1_16FlashAttnFwdSm90INS1_25CollectiveMainloopFwdSm90ILi2EN4cute5tupleIJNS5_1CILi1EEES8_S8_EEENS6_IJNS7_ILi192EEENS7_ILi128EEENS7_ILi64EEEEEELi64ENS_6half_tEfNS_4arch4Sm90ELb0ELb1ELb0ELb0ELb0ELb0ELb0ELb1ELb1ELb1ELb1ELb0EEENS1_21CollectiveEpilogueFwdINS6_IJSA_SC_SB_EEES9_SE_SG_Li384ELb0ELb1ELb1ELb0EEENS1_19SingleTileSchedulerILb0ELb1ELb1ELi192EEEEEEEEEvNT_6ParamsE)
        .other          _ZN7cutlass13device_kernelIN5flash11enable_sm90INS1_16FlashAttnFwdSm90INS1_25CollectiveMainloopFwdSm90ILi2EN4cute5tupleIJNS5_1CILi1EEES8_S8_EEENS6_IJNS7_ILi192EEENS7_ILi128EEENS7_ILi64EEEEEELi64ENS_6half_tEfNS_4arch4Sm90ELb0ELb1ELb0ELb0ELb0ELb0ELb0ELb1ELb1ELb1ELb1ELb0EEENS1_21CollectiveEpilogueFwdINS6_IJSA_SC_SB_EEES9_SE_SG_Li384ELb0ELb1ELb1ELb0EEENS1_19SingleTileSchedulerILb0ELb1ELb1ELi192EEEEEEEEEvNT_6ParamsE,@"STO_CUDA_ENTRY STV_DEFAULT"
_ZN7cutlass13device_kernelIN5flash11enable_sm90INS1_16FlashAttnFwdSm90INS1_25CollectiveMainloopFwdSm90ILi2EN4cute5tupleIJNS5_1CILi1EEES8_S8_EEENS6_IJNS7_ILi192EEENS7_ILi128EEENS7_ILi64EEEEEELi64ENS_6half_tEfNS_4arch4Sm90ELb0ELb1ELb0ELb0ELb0ELb0ELb0ELb1ELb1ELb1ELb1ELb0EEENS1_21CollectiveEpilogueFwdINS6_IJSA_SC_SB_EEES9_SE_SG_Li384ELb0ELb1ELb1ELb0EEENS1_19SingleTileSchedulerILb0ELb1ELb1ELi192EEEEEEEEEvNT_6ParamsE:
[----:B------:R-:W-:Y:S01]  /*0000*/  LDC R1, c[0x0][0x37c] ;  /* 0x0000df00ff017b82 */ /* 0x000fe20000000800 */
[----:B------:R-:W-:Y:S05]  /*0010*/  EXIT ;  /* 0x000000000000794d */ /* 0x000fea0003800000 */
.L_x_3:
        /* <DEDUP_REMOVED lines=14> */
.L_x_12:


//--------------------- .text._ZN7cutlass13device_kernelIN5flash11enable_sm90INS1_16FlashAttnFwdSm90INS1_25CollectiveMainloopFwdSm90ILi2EN4cute5tupleIJNS5_1CILi1EEES8_S8_EEENS6_IJNS7_ILi192EEENS7_ILi128EEENS7_ILi64EEEEEELi64ENS_6half_tEfNS_4arch4Sm90ELb0ELb1ELb0ELb1ELb0ELb0ELb0ELb1ELb1ELb1ELb1ELb0EEENS1_21CollectiveEpilogueFwdINS6_IJSA_SC_SB_EEES9_SE_SG_Li384ELb1ELb1ELb1ELb0EEENS1_36VarlenDynamicPersistentTileSchedulerILi192ELi128ELi384ELi128ELb1ELb1ELb1ELb1ELb0ELb1EEEEEEEEEvNT_6ParamsE --------------------------
	.section	.text._ZN7cutlass13device_kernelIN5flash11enable_sm90INS1_16FlashAttnFwdSm90INS1_25CollectiveMainloopFwdSm90ILi2EN4cute5tupleIJNS5_1CILi1EEES8_S8_EEENS6_IJNS7_ILi192EEENS7_ILi128EEENS7_ILi64EEEEEELi64ENS_6half_tEfNS_4arch4Sm90ELb0ELb1ELb0ELb1ELb0ELb0ELb0ELb1ELb1ELb1ELb1ELb0EEENS1_21CollectiveEpilogueFwdINS6_IJSA_SC_SB_EEES9_SE_SG_Li384ELb1ELb1ELb1ELb0EEENS1_36VarlenDynamicPersistentTileSchedulerILi192ELi128ELi384ELi128ELb1ELb1ELb1ELb1ELb0ELb1EEEEEEEEEvNT_6ParamsE,"ax",@progbits
	.align	128
.text._ZN7cutlass13device_kernelIN5flash11enable_sm90INS1_16FlashAttnFwdSm90INS1_25CollectiveMainloopFwdSm90ILi2EN4cute5tupleIJNS5_1CILi1EEES8_S8_EEENS6_IJNS7_ILi192EEENS7_ILi128EEENS7_ILi64EEEEEELi64ENS_6half_tEfNS_4arch4Sm90ELb0ELb1ELb0ELb1ELb0ELb0ELb0ELb1ELb1ELb1ELb1ELb0EEENS1_21CollectiveEpilogueFwdINS6_IJSA_SC_SB_EEES9_SE_SG_Li384ELb1ELb1ELb1ELb0EEENS1_36VarlenDynamicPersistentTileSchedulerILi192ELi128ELi384ELi128ELb1ELb1ELb1ELb1ELb0ELb1EEEEEEEEEvNT_6ParamsE:
        .type           _ZN7cutlass13device_kernelIN5flash11enable_sm90INS1_16FlashAttnFwdSm90INS1_25CollectiveMainloopFwdSm90ILi2EN4cute5tupleIJNS5_1CILi1EEES8_S8_EEENS6_IJNS7_ILi192EEENS7_ILi128EEENS7_ILi64EEEEEELi64ENS_6half_tEfNS_4arch4Sm90ELb0ELb1ELb0ELb1ELb0ELb0ELb0ELb1ELb1ELb1ELb1ELb0EEENS1_21CollectiveEpilogueFwdINS6_IJSA_SC_SB_EEES9_SE_SG_Li384ELb1ELb1ELb1ELb0EEENS1_36VarlenDynamicPersistentTileSchedulerILi192ELi128ELi384ELi128ELb1ELb1ELb1ELb1ELb0ELb1EEEEEEEEEvNT_6ParamsE,@function
        .size           _ZN7cutlass13device_kernelIN5flash11enable_sm90INS1_16FlashAttnFwdSm90INS1_25CollectiveMainloopFwdSm90ILi2EN4cute5tupleIJNS5_1CILi1EEES8_S8_EEENS6_IJNS7_ILi192EEENS7_ILi128EEENS7_ILi64EEEEEELi64ENS_6half_tEfNS_4arch4Sm90ELb0ELb1ELb0ELb1ELb0ELb0ELb0ELb1ELb1ELb1ELb1ELb0EEENS1_21CollectiveEpilogueFwdINS6_IJSA_SC_SB_EEES9_SE_SG_Li384ELb1ELb1ELb1ELb0EEENS1_36VarlenDynamicPersistentTileSchedulerILi192ELi128ELi384ELi128ELb1ELb1ELb1ELb1ELb0ELb1EEEEEEEEEvNT_6ParamsE,(.L_x_13 - _ZN7cutlass13device_kernelIN5flash11enable_sm90INS1_16FlashAttnFwdSm90INS1_25CollectiveMainloopFwdSm90ILi2EN4cute5tupleIJNS5_1CILi1EEES8_S8_EEENS6_IJNS7_ILi192EEENS7_ILi128EEENS7_ILi64EEEEEELi64ENS_6half_tEfNS_4arch4Sm90ELb0ELb1ELb0ELb1ELb0ELb0ELb0ELb1ELb1ELb1ELb1ELb0EEENS1_21CollectiveEpilogueFwdINS6_IJSA_SC_SB_EEES9_SE_SG_Li384ELb1ELb1ELb1ELb0EEENS1_36VarlenDynamicPersistentTileSchedulerILi192ELi128ELi384ELi128ELb1ELb1ELb1ELb1ELb0ELb1EEEEEEEEEvNT_6ParamsE)
        .other          _ZN7cutlass13device_kernelIN5flash11enable_sm90INS1_16FlashAttnFwdSm90INS1_25CollectiveMainloopFwdSm90ILi2EN4cute5tupleIJNS5_1CILi1EEES8_S8_EEENS6_IJNS7_ILi192EEENS7_ILi128EEENS7_ILi64EEEEEELi64ENS_6half_tEfNS_4arch4Sm90ELb0ELb1ELb0ELb1ELb0ELb0ELb0ELb1ELb1ELb1ELb1ELb0EEENS1_21CollectiveEpilogueFwdINS6_IJSA_SC_SB_EEES9_SE_SG_Li384ELb1ELb1ELb1ELb0EEENS1_36VarlenDynamicPersistentTileSchedulerILi192ELi128ELi384ELi128ELb1ELb1ELb1ELb1ELb0ELb1EEEEEEEEEvNT_6ParamsE,@"STO_CUDA_ENTRY STV_DEFAULT"
_ZN7cutlass13device_kernelIN5flash11enable_sm90INS1_16FlashAttnFwdSm90INS1_25CollectiveMainloopFwdSm90ILi2EN4cute5tupleIJNS5_1CILi1EEES8_S8_EEENS6_IJNS7_ILi192EEENS7_ILi128EEENS7_ILi64EEEEEELi64ENS_6half_tEfNS_4arch4Sm90ELb0ELb1ELb0ELb1ELb0ELb0ELb0ELb1ELb1ELb1ELb1ELb0EEENS1_21CollectiveEpilogueFwdINS6_IJSA_SC_SB_EEES9_SE_SG_Li384ELb1ELb1ELb1ELb0EEENS1_36VarlenDynamicPersistentTileSchedulerILi192ELi128ELi384ELi128ELb1ELb1ELb1ELb1ELb0ELb1EEEEEEEEEvNT_6ParamsE:
[----:B------:R-:W-:Y:S01]  /*0000*/  LDC R1, c[0x0][0x37c] ;  /* 0x0000df00ff017b82 */ /* 0x000fe20000000800 */
[----:B------:R-:W-:Y:S05]  /*0010*/  EXIT ;  /* 0x000000000000794d */ /* 0x000fea0003800000 */
.L_x_4:
        /* <DEDUP_REMOVED lines=14> */
.L_x_13:


//--------------------- .text._ZN7cutlass13device_kernelIN5flash11enable_sm90INS1_16FlashAttnFwdSm90INS1_25CollectiveMainloopFwdSm90ILi2EN4cute5tupleIJNS5_1CILi1EEES8_S8_EEENS6_IJNS7_ILi192EEENS7_ILi128EEENS7_ILi64EEEEEELi64ENS_6half_tEfNS_4arch4Sm90ELb0ELb1ELb0ELb1ELb0ELb1ELb0ELb1ELb1ELb1ELb1ELb0EEENS1_21CollectiveEpilogueFwdINS6_IJSA_SC_SB_EEES9_SE_SG_Li384ELb1ELb1ELb1ELb0EEENS1_36VarlenDynamicPersistentTileSchedulerILi192ELi128ELi384ELi128ELb1ELb1ELb1ELb1ELb0ELb1EEEEEEEEEvNT_6ParamsE --------------------------
	.section	.text._ZN7cutlass13device_kernelIN5flash11enable_sm90INS1_16FlashAttnFwdSm90INS1_25CollectiveMainloopFwdSm90ILi2EN4cute5tupleIJNS5_1CILi1EEES8_S8_EEENS6_IJNS7_ILi192EEENS7_ILi128EEENS7_ILi64EEEEEELi64ENS_6half_tEfNS_4arch4Sm90ELb0ELb1ELb0ELb1ELb0ELb1ELb0ELb1ELb1ELb1ELb1ELb0EEENS1_21CollectiveEpilogueFwdINS6_IJSA_SC_SB_EEES9_SE_SG_Li384ELb1ELb1ELb1ELb0EEENS1_36VarlenDynamicPersistentTileSchedulerILi192ELi128ELi384ELi128ELb1ELb1ELb1ELb1ELb0ELb1EEEEEEEEEvNT_6ParamsE,"ax",@progbits
	.align	128
.text._ZN7cutlass13device_kernelIN5flash11enable_sm90INS1_16FlashAttnFwdSm90INS1_25CollectiveMainloopFwdSm90ILi2EN4cute5tupleIJNS5_1CILi1EEES8_S8_EEENS6_IJNS7_ILi192EEENS7_ILi128EEENS7_ILi64EEEEEELi64ENS_6half_tEfNS_4arch4Sm90ELb0ELb1ELb0ELb1ELb0ELb1ELb0ELb1ELb1ELb1ELb1ELb0EEENS1_21CollectiveEpilogueFwdINS6_IJSA_SC_SB_EEES9_SE_SG_Li384ELb1ELb1ELb1ELb0EEENS1_36VarlenDynamicPersistentTileSchedulerILi192ELi128ELi384ELi128ELb1ELb1ELb1ELb1ELb0ELb1EEEEEEEEEvNT_6ParamsE:
        .type           _ZN7cutlass13device_kernelIN5flash11enable_sm90INS1_16FlashAttnFwdSm90INS1_25CollectiveMainloopFwdSm90ILi2EN4cute5tupleIJNS5_1CILi1EEES8_S8_EEENS6_IJNS7_ILi192EEENS7_ILi128EEENS7_ILi64EEEEEELi64ENS_6half_tEfNS_4arch4Sm90ELb0ELb1ELb0ELb1ELb0ELb1ELb0ELb1ELb1ELb1ELb1ELb0EEENS1_21CollectiveEpilogueFwdINS6_IJSA_SC_SB_EEES9_SE_SG_Li384ELb1ELb1ELb1ELb0EEENS1_36VarlenDynamicPersistentTileSchedulerILi192ELi128ELi384ELi128ELb1ELb1ELb1ELb1ELb0ELb1EEEEEEEEEvNT_6ParamsE,@function
        .size           _ZN7cutlass13device_kernelIN5flash11enable_sm90INS1_16FlashAttnFwdSm90INS1_25CollectiveMainloopFwdSm90ILi2EN4cute5tupleIJNS5_1CILi1EEES8_S8_EEENS6_IJNS7_ILi192EEENS7_ILi128EEENS7_ILi64EEEEEELi64ENS_6half_tEfNS_4arch4Sm90ELb0ELb1ELb0ELb1ELb0ELb1ELb0ELb1ELb1ELb1ELb1ELb0EEENS1_21CollectiveEpilogueFwdINS6_IJSA_SC_SB_EEES9_SE_SG_Li384ELb1ELb1ELb1ELb0EEENS1_36VarlenDynamicPersistentTileSchedulerILi192ELi128ELi384ELi128ELb1ELb1ELb1ELb1ELb0ELb1EEEEEEEEEvNT_6ParamsE,(.L_x_14 - _ZN7cutlass13device_kernelIN5flash11enable_sm90INS1_16FlashAttnFwdSm90INS1_25CollectiveMainloopFwdSm90ILi2EN4cute5tupleIJNS5_1CILi1EEES8_S8_EEENS6_IJNS7_ILi192EEENS7_ILi128EEENS7_ILi64EEEEEELi64ENS_6half_tEfNS_4arch4Sm90ELb0ELb1ELb0ELb1ELb0ELb1ELb0ELb1ELb1ELb1ELb1ELb0EEENS1_21CollectiveEpilogueFwdINS6_IJSA_SC_SB_EEES9_SE_SG_Li384ELb1ELb1ELb1ELb0EEENS1_36VarlenDynamicPersistentTileSchedulerILi192ELi128ELi384ELi128ELb1ELb1ELb1ELb1ELb0ELb1EEEEEEEEEvNT_6ParamsE)
        .other          _ZN7cutlass13device_kernelIN5flash11enable_sm90INS1_16FlashAttnFwdSm90INS1_25CollectiveMainloopFwdSm90ILi2EN4cute5tupleIJNS5_1CILi1EEES8_S8_EEENS6_IJNS7_ILi192EEENS7_ILi128EEENS7_ILi64EEEEEELi64ENS_6half_tEfNS_4arch4Sm90ELb0ELb1ELb0ELb1ELb0ELb1ELb0ELb1ELb1ELb1ELb1ELb0EEENS1_21CollectiveEpilogueFwdINS6_IJSA_SC_SB_EEES9_SE_SG_Li384ELb1ELb1ELb1ELb0EEENS1_36VarlenDynamicPersistentTileSchedulerILi192ELi128ELi384ELi128ELb1ELb1ELb1ELb1ELb0ELb1EEEEEEEEEvNT_6ParamsE,@"STO_CUDA_ENTRY STV_DEFAULT"
_ZN7cutlass13device_kernelIN5flash11enable_sm90INS1_16FlashAttnFwdSm90INS1_25CollectiveMainloopFwdSm90ILi2EN4cute5tupleIJNS5_1CILi1EEES8_S8_EEENS6_IJNS7_ILi192EEENS7_ILi128EEENS7_ILi64EEEEEELi64ENS_6half_tEfNS_4arch4Sm90ELb0ELb1ELb0ELb1ELb0ELb1ELb0ELb1ELb1ELb1ELb1ELb0EEENS1_21CollectiveEpilogueFwdINS6_IJSA_SC_SB_EEES9_SE_SG_Li384ELb1ELb1ELb1ELb0EEENS1_36VarlenDynamicPersistentTileSchedulerILi192ELi128ELi384ELi128ELb1ELb1ELb1ELb1ELb0ELb1EEEEEEEEEvNT_6ParamsE:
[----:B------:R-:W-:Y:S01]  /*0000*/  LDC R1, c[0x0][0x37c] ;  /* 0x0000df00ff017b82 */ /* 0x000fe20000000800 */
[----:B------:R-:W-:Y:S05]  /*0010*/  EXIT ;  /* 0x000000000000794d */ /* 0x000fea0003800000 */
.L_x_5:
        /* <DEDUP_REMOVED lines=14> */
.L_x_14:


//--------------------- .text._ZN7cutlass13device_kernelIN5flash11enable_sm90INS1_16FlashAttnFwdSm90INS1_25CollectiveMainloopFwdSm90ILi2EN4cute5tupleIJNS5_1CILi1EEES8_S8_EEENS6_IJNS7_ILi192EEENS7_ILi128EEENS7_ILi64EEEEEELi64ENS_6half_tEfNS_4arch4Sm90ELb1ELb0ELb0ELb0ELb0ELb0ELb0ELb1ELb1ELb1ELb1ELb0EEENS1_21CollectiveEpilogueFwdINS6_IJSA_SC_SB_EEES9_SE_SG_Li384ELb0ELb1ELb1ELb0EEENS1_19SingleTileSchedulerILb0ELb1ELb1ELi192EEEEEEEEEvNT_6ParamsE --------------------------
	.section	.text._ZN7cutlass13device_kernelIN5flash11enable_sm90INS1_16FlashAttnFwdSm90INS1_25CollectiveMainloopFwdSm90ILi2EN4cute5tupleIJNS5_1CILi1EEES8_S8_EEENS6_IJNS7_ILi192EEENS7_ILi128EEENS7_ILi64EEEEEELi64ENS_6half_tEfNS_4arch4Sm90ELb1ELb0ELb0ELb0ELb0ELb0ELb0ELb1ELb1ELb1ELb1ELb0EEENS1_21CollectiveEpilogueFwdINS6_IJSA_SC_SB_EEES9_SE_SG_Li384ELb0ELb1ELb1ELb0EEENS1_19SingleTileSchedulerILb0ELb1ELb1ELi192EEEEEEEEEvNT_6ParamsE,"ax",@progbits
	.align	128
.text._ZN7cutlass13device_kernelIN5flash11enable_sm90INS1_16FlashAttnFwdSm90INS1_25CollectiveMainloopFwdSm90ILi2EN4cute5tupleIJNS5_1CILi1EEES8_S8_EEENS6_IJNS7_ILi192EEENS7_ILi128EEENS7_ILi64EEEEEELi64ENS_6half_tEfNS_4arch4Sm90ELb1ELb0ELb0ELb0ELb0ELb0ELb0ELb1ELb1ELb1ELb1ELb0EEENS1_21CollectiveEpilogueFwdINS6_IJSA_SC_SB_EEES9_SE_SG_Li384ELb0ELb1ELb1ELb0EEENS1_19SingleTileSchedulerILb0ELb1ELb1ELi192EEEEEEEEEvNT_6ParamsE:
        .type           _ZN7cutlass13device_kernelIN5flash11enable_sm90INS1_16FlashAttnFwdSm90INS1_25CollectiveMainloopFwdSm90ILi2EN4cute5tupleIJNS5_1CILi1EEES8_S8_EEENS6_IJNS7_ILi192EEENS7_ILi128EEENS7_ILi64EEEEEELi64ENS_6half_tEfNS_4arch4Sm90ELb1ELb0ELb0ELb0ELb0ELb0ELb0ELb1ELb1ELb1ELb1ELb0EEENS1_21CollectiveEpilogueFwdINS6_IJSA_SC_SB_EEES9_SE_SG_Li384ELb0ELb1ELb1ELb0EEENS1_19SingleTileSchedulerILb0ELb1ELb1ELi192EEEEEEEEEvNT_6ParamsE,@function
        .size           _ZN7cutlass13device_kernelIN5flash11enable_sm90INS1_16FlashAttnFwdSm90INS1_25CollectiveMainloopFwdSm90ILi2EN4cute5tupleIJNS5_1CILi1EEES8_S8_EEENS6_IJNS7_ILi192EEENS7_ILi128EEENS7_ILi64EEEEEELi64ENS_6half_tEfNS_4arch4Sm90ELb1ELb0ELb0ELb0ELb0ELb0ELb0ELb1ELb1ELb1ELb1ELb0EEENS1_21CollectiveEpilogueFwdINS6_IJSA_SC_SB_EEES9_SE_SG_Li384ELb0ELb1ELb1ELb0EEENS1_19SingleTileSchedulerILb0ELb1ELb1ELi192EEEEEEEEEvNT_6ParamsE,(.L_x_15 - _ZN7cutlass13device_kernelIN5flash11enable_sm90INS1_16FlashAttnFwdSm90INS1_25CollectiveMainloopFwdSm90ILi2EN4cute5tupleIJNS5_1CILi1EEES8_S8_EEENS6_IJNS7_ILi192EEENS7_ILi128EEENS7_ILi64EEEEEELi64ENS_6half_tEfNS_4arch4Sm90ELb1ELb0ELb0ELb0ELb0ELb0ELb0ELb1ELb1ELb1ELb1ELb0EEENS1_21CollectiveEpilogueFwdINS6_IJSA_SC_SB_EEES9_SE_SG_Li384ELb0ELb1ELb1ELb0EEENS1_19SingleTileSchedulerILb0ELb1ELb1ELi192EEEEEEEEEvNT_6ParamsE)
        .other          _ZN7cutlass13device_kernelIN5flash11enable_sm90INS1_16FlashAttnFwdSm90INS1_25CollectiveMainloopFwdSm90ILi2EN4cute5tupleIJNS5_1CILi1EEES8_S8_EEENS6_IJNS7_ILi192EEENS7_ILi128EEENS7_ILi64EEEEEELi64ENS_6half_tEfNS_4arch4Sm90ELb1ELb0ELb0ELb0ELb0ELb0ELb0ELb1ELb1ELb1ELb1ELb0EEENS1_21CollectiveEpilogueFwdINS6_IJSA_SC_SB_EEES9_SE_SG_Li384ELb0ELb1ELb1ELb0EEENS1_19SingleTileSchedulerILb0ELb1ELb1ELi192EEEEEEEEEvNT_6ParamsE,@"STO_CUDA_ENTRY STV_DEFAULT"
_ZN7cutlass13device_kernelIN5flash11enable_sm90INS1_16FlashAttnFwdSm90INS1_25CollectiveMainloopFwdSm90ILi2EN4cute5tupleIJNS5_1CILi1EEES8_S8_EEENS6_IJNS7_ILi192EEENS7_ILi128EEENS7_ILi64EEEEEELi64ENS_6half_tEfNS_4arch4Sm90ELb1ELb0ELb0ELb0ELb0ELb0ELb0ELb1ELb1ELb1ELb1ELb0EEENS1_21CollectiveEpilogueFwdINS6_IJSA_SC_SB_EEES9_SE_SG_Li384ELb0ELb1ELb1ELb0EEENS1_19SingleTileSchedulerILb0ELb1ELb1ELi192EEEEEEEEEvNT_6ParamsE:
[----:B------:R-:W-:Y:S01]  /*0000*/  LDC R1, c[0x0][0x37c] ;  /* 0x0000df00ff017b82 */ /* 0x000fe20000000800 */
[----:B------:R-:W-:Y:S05]  /*0010*/  EXIT ;  /* 0x000000000000794d */ /* 0x000fea0003800000 */
.L_x_6:
        /* <DEDUP_REMOVED lines=14> */
.L_x_15:


//--------------------- .text._ZN7cutlass13device_kernelIN5flash11enable_sm90INS1_16FlashAttnFwdSm90INS1_25CollectiveMainloopFwdSm90ILi2EN4cute5tupleIJNS5_1CILi1EEES8_S8_EEENS6_IJNS7_ILi192EEENS7_ILi128EEENS7_ILi64EEEEEELi64ENS_6half_tEfNS_4arch4Sm90ELb1ELb0ELb0ELb1ELb0ELb0ELb0ELb1ELb1ELb1ELb1ELb0EEENS1_21CollectiveEpilogueFwdINS6_IJSA_SC_SB_EEES9_SE_SG_Li384ELb1ELb1ELb1ELb0EEENS1_36VarlenDynamicPersistentTileSchedulerILi192ELi128ELi384ELi128ELb1ELb1ELb1ELb1ELb1ELb1EEEEEEEEEvNT_6ParamsE --------------------------
	.section	.text._ZN7cutlass13device_kernelIN5flash11enable_sm90INS1_16FlashAttnFwdSm90INS1_25CollectiveMainloopFwdSm90ILi2EN4cute5tupleIJNS5_1CILi1EEES8_S8_EEENS6_IJNS7_ILi192EEENS7_ILi128EEENS7_ILi64EEEEEELi64ENS_6half_tEfNS_4arch4Sm90ELb1ELb0ELb0ELb1ELb0ELb0ELb0ELb1ELb1ELb1ELb1ELb0EEENS1_21CollectiveEpilogueFwdINS6_IJSA_SC_SB_EEES9_SE_SG_Li384ELb1ELb1ELb1ELb0EEENS1_36VarlenDynamicPersistentTileSchedulerILi192ELi128ELi384ELi128ELb1ELb1ELb1ELb1ELb1ELb1EEEEEEEEEvNT_6ParamsE,"ax",@progbits
	.align	128
.text._ZN7cutlass13device_kernelIN5flash11enable_sm90INS1_16FlashAttnFwdSm90INS1_25CollectiveMainloopFwdSm90ILi2EN4cute5tupleIJNS5_1CILi1EEES8_S8_EEENS6_IJNS7_ILi192EEENS7_ILi128EEENS7_ILi64EEEEEELi64ENS_6half_tEfNS_4arch4Sm90ELb1ELb0ELb0ELb1ELb0ELb0ELb0ELb1ELb1ELb1ELb1ELb0EEENS1_21CollectiveEpilogueFwdINS6_IJSA_SC_SB_EEES9_SE_SG_Li384ELb1ELb1ELb1ELb0EEENS1_36VarlenDynamicPersistentTileSchedulerILi192ELi128ELi384ELi128ELb1ELb1ELb1ELb1ELb1ELb1EEEEEEEEEvNT_6ParamsE:
        .type           _ZN7cutlass13device_kernelIN5flash11enable_sm90INS1_16FlashAttnFwdSm90INS1_25CollectiveMainloopFwdSm90ILi2EN4cute5tupleIJNS5_1CILi1EEES8_S8_EEENS6_IJNS7_ILi192EEENS7_ILi128EEENS7_ILi64EEEEEELi64ENS_6half_tEfNS_4arch4Sm90ELb1ELb0ELb0ELb1ELb0ELb0ELb0ELb1ELb1ELb1ELb1ELb0EEENS1_21CollectiveEpilogueFwdINS6_IJSA_SC_SB_EEES9_SE_SG_Li384ELb1ELb1ELb1ELb0EEENS1_36VarlenDynamicPersistentTileSchedulerILi192ELi128ELi384ELi128ELb1ELb1ELb1ELb1ELb1ELb1EEEEEEEEEvNT_6ParamsE,@function
        .size           _ZN7cutlass13device_kernelIN5flash11enable_sm90INS1_16FlashAttnFwdSm90INS1_25CollectiveMainloopFwdSm90ILi2EN4cute5tupleIJNS5_1CILi1EEES8_S8_EEENS6_IJNS7_ILi192EEENS7_ILi128EEENS7_ILi64EEEEEELi64ENS_6half_tEfNS_4arch4Sm90ELb1ELb0ELb0ELb1ELb0ELb0ELb0ELb1ELb1ELb1ELb1ELb0EEENS1_21CollectiveEpilogueFwdINS6_IJSA_SC_SB_EEES9_SE_SG_Li384ELb1ELb1ELb1ELb0EEENS1_36VarlenDynamicPersistentTileSchedulerILi192ELi128ELi384ELi128ELb1ELb1ELb1ELb1ELb1ELb1EEEEEEEEEvNT_6ParamsE,(.L_x_16 - _ZN7cutlass13device_kernelIN5flash11enable_sm90INS1_16FlashAttnFwdSm90INS1_25CollectiveMainloopFwdSm90ILi2EN4cute5tupleIJNS5_1CILi1EEES8_S8_EEENS6_IJNS7_ILi192EEENS7_ILi128EEENS7_ILi64EEEEEELi64ENS_6half_tEfNS_4arch4Sm90ELb1ELb0ELb0ELb1ELb0ELb0ELb0ELb1ELb1ELb1ELb1ELb0EEENS1_21CollectiveEpilogueFwdINS6_IJSA_SC_SB_EEES9_SE_SG_Li384ELb1ELb1ELb1ELb0EEENS1_36VarlenDynamicPersistentTileSchedulerILi192ELi128ELi384ELi128ELb1ELb1ELb1ELb1ELb1ELb1EEEEEEEEEvNT_6ParamsE)
        .other          _ZN7cutlass13device_kernelIN5flash11enable_sm90INS1_16FlashAttnFwdSm90INS1_25CollectiveMainloopFwdSm90ILi2EN4cute5tupleIJNS5_1CILi1EEES8_S8_EEENS6_IJNS7_ILi192EEENS7_ILi128EEENS7_ILi64EEEEEELi64ENS_6half_tEfNS_4arch4Sm90ELb1ELb0ELb0ELb1ELb0ELb0ELb0ELb1ELb1ELb1ELb1ELb0EEENS1_21CollectiveEpilogueFwdINS6_IJSA_SC_SB_EEES9_SE_SG_Li384ELb1ELb1ELb1ELb0EEENS1_36VarlenDynamicPersistentTileSchedulerILi192ELi128ELi384ELi128ELb1ELb1ELb1ELb1ELb1ELb1EEEEEEEEEvNT_6ParamsE,@"STO_CUDA_ENTRY STV_DEFAULT"
_ZN7cutlass13device_kernelIN5flash11enable_sm90INS1_16FlashAttnFwdSm90INS1_25CollectiveMainloopFwdSm90ILi2EN4cute5tupleIJNS5_1CILi1EEES8_S8_EEENS6_IJNS7_ILi192EEENS7_ILi128EEENS7_ILi64EEEEEELi64ENS_6half_tEfNS_4arch4Sm90ELb1ELb0ELb0ELb1ELb0ELb0ELb0ELb1ELb1ELb1ELb1ELb0EEENS1_21CollectiveEpilogueFwdINS6_IJSA_SC_SB_EEES9_SE_SG_Li384ELb1ELb1ELb1ELb0EEENS1_36VarlenDynamicPersistentTileSchedulerILi192ELi128ELi384ELi128ELb1ELb1ELb1ELb1ELb1ELb1EEEEEEEEEvNT_6ParamsE:
[----:B------:R-:W-:Y:S01]  /*0000*/  LDC R1, c[0x0][0x37c] ;  /* 0x0000df00ff017b82 */ /* 0x000fe20000000800 */
[----:B------:R-:W-:Y:S05]  /*0010*/  EXIT ;  /* 0x000000000000794d */ /* 0x000fea0003800000 */
.L_x_7:
        /* <DEDUP_REMOVED lines=14> */
.L_x_16:


//--------------------- .text._ZN7cutlass13device_kernelIN5flash11enable_sm90INS1_16FlashAttnFwdSm90INS1_25CollectiveMainloopFwdSm90ILi2EN4cute5tupleIJNS5_1CILi1EEES8_S8_EEENS6_IJNS7_ILi192EEENS7_ILi128EEENS7_ILi64EEEEEELi64ENS_6half_tEfNS_4arch4Sm90ELb1ELb0ELb0ELb1ELb0ELb1ELb0ELb1ELb1ELb1ELb1ELb0EEENS1_21CollectiveEpilogueFwdINS6_IJSA_SC_SB_EEES9_SE_SG_Li384ELb1ELb1ELb1ELb0EEENS1_36VarlenDynamicPersistentTileSchedulerILi192ELi128ELi384ELi128ELb1ELb1ELb1ELb1ELb1ELb1EEEEEEEEEvNT_6ParamsE --------------------------
	.section	.text._ZN7cutlass13device_kernelIN5flash11enable_sm90INS1_16FlashAttnFwdSm90INS1_25CollectiveMainloopFwdSm90ILi2EN4cute5tupleIJNS5_1CILi1EEES8_S8_EEENS6_IJNS7_ILi192EEENS7_ILi128EEENS7_ILi64EEEEEELi64ENS_6half_tEfNS_4arch4Sm90ELb1ELb0ELb0ELb1ELb0ELb1ELb0ELb1ELb1ELb1ELb1ELb0EEENS1_21CollectiveEpilogueFwdINS6_IJSA_SC_SB_EEES9_SE_SG_Li384ELb1ELb1ELb1ELb0EEENS1_36VarlenDynamicPersistentTileSchedulerILi192ELi128ELi384ELi128ELb1ELb1ELb1ELb1ELb1ELb1EEEEEEEEEvNT_6ParamsE,"ax",@progbits
	.align	128
.text._ZN7cutlass13device_kernelIN5flash11enable_sm90INS1_16FlashAttnFwdSm90INS1_25CollectiveMainloopFwdSm90ILi2EN4cute5tupleIJNS5_1CILi1EEES8_S8_EEENS6_IJNS7_ILi192EEENS7_ILi128EEENS7_ILi64EEEEEELi64ENS_6half_tEfNS_4arch4Sm90ELb1ELb0ELb0ELb1ELb0ELb1ELb0ELb1ELb1ELb1ELb1ELb0EEENS1_21CollectiveEpilogueFwdINS6_IJSA_SC_SB_EEES9_SE_SG_Li384ELb1ELb1ELb1ELb0EEENS1_36VarlenDynamicPersistentTileSchedulerILi192ELi128ELi384ELi128ELb1ELb1ELb1ELb1ELb1ELb1EEEEEEEEEvNT_6ParamsE:
        .type           _ZN7cutlass13device_kernelIN5flash11enable_sm90INS1_16FlashAttnFwdSm90INS1_25CollectiveMainloopFwdSm90ILi2EN4cute5tupleIJNS5_1CILi1EEES8_S8_EEENS6_IJNS7_ILi192EEENS7_ILi128EEENS7_ILi64EEEEEELi64ENS_6half_tEfNS_4arch4Sm90ELb1ELb0ELb0ELb1ELb0ELb1ELb0ELb1ELb1ELb1ELb1ELb0EEENS1_21CollectiveEpilogueFwdINS6_IJSA_SC_SB_EEES9_SE_SG_Li384ELb1ELb1ELb1ELb0EEENS1_36VarlenDynamicPersistentTileSchedulerILi192ELi128ELi384ELi128ELb1ELb1ELb1ELb1ELb1ELb1EEEEEEEEEvNT_6ParamsE,@function
        .size           _ZN7cutlass13device_kernelIN5flash11enable_sm90INS1_16FlashAttnFwdSm90INS1_25CollectiveMainloopFwdSm90ILi2EN4cute5tupleIJNS5_1CILi1EEES8_S8_EEENS6_IJNS7_ILi192EEENS7_ILi128EEENS7_ILi64EEEEEELi64ENS_6half_tEfNS_4arch4Sm90ELb1ELb0ELb0ELb1ELb0ELb1ELb0ELb1ELb1ELb1ELb1ELb0EEENS1_21CollectiveEpilogueFwdINS6_IJSA_SC_SB_EEES9_SE_SG_Li384ELb1ELb1ELb1ELb0EEENS1_36VarlenDynamicPersistentTileSchedulerILi192ELi128ELi384ELi128ELb1ELb1ELb1ELb1ELb1ELb1EEEEEEEEEvNT_6ParamsE,(.L_x_17 - _ZN7cutlass13device_kernelIN5flash11enable_sm90INS1_16FlashAttnFwdSm90INS1_25CollectiveMainloopFwdSm90ILi2EN4cute5tupleIJNS5_1CILi1EEES8_S8_EEENS6_IJNS7_ILi192EEENS7_ILi128EEENS7_ILi64EEEEEELi64ENS_6half_tEfNS_4arch4Sm90ELb1ELb0ELb0ELb1ELb0ELb1ELb0ELb1ELb1ELb1ELb1ELb0EEENS1_21CollectiveEpilogueFwdINS6_IJSA_SC_SB_EEES9_SE_SG_Li384ELb1ELb1ELb1ELb0EEENS1_36VarlenDynamicPersistentTileSchedulerILi192ELi128ELi384ELi128ELb1ELb1ELb1ELb1ELb1ELb1EEEEEEEEEvNT_6ParamsE)
        .other          _ZN7cutlass13device_kernelIN5flash11enable_sm90INS1_16FlashAttnFwdSm90INS1_25CollectiveMainloopFwdSm90ILi2EN4cute5tupleIJNS5_1CILi1EEES8_S8_EEENS6_IJNS7_ILi192EEENS7_ILi128EEENS7_ILi64EEEEEELi64ENS_6half_tEfNS_4arch4Sm90ELb1ELb0ELb0ELb1ELb0ELb1ELb0ELb1ELb1ELb1ELb1ELb0EEENS1_21CollectiveEpilogueFwdINS6_IJSA_SC_SB_EEES9_SE_SG_Li384ELb1ELb1ELb1ELb0EEENS1_36VarlenDynamicPersistentTileSchedulerILi192ELi128ELi384ELi128ELb1ELb1ELb1ELb1ELb1ELb1EEEEEEEEEvNT_6ParamsE,@"STO_CUDA_ENTRY STV_DEFAULT"
_ZN7cutlass13device_kernelIN5flash11enable_sm90INS1_16FlashAttnFwdSm90INS1_25CollectiveMainloopFwdSm90ILi2EN4cute5tupleIJNS5_1CILi1EEES8_S8_EEENS6_IJNS7_ILi192EEENS7_ILi128EEENS7_ILi64EEEEEELi64ENS_6half_tEfNS_4arch4Sm90ELb1ELb0ELb0ELb1ELb0ELb1ELb0ELb1ELb1ELb1ELb1ELb0EEENS1_21CollectiveEpilogueFwdINS6_IJSA_SC_SB_EEES9_SE_SG_Li384ELb1ELb1ELb1ELb0EEENS1_36VarlenDynamicPersistentTileSchedulerILi192ELi128ELi384ELi128ELb1ELb1ELb1ELb1ELb1ELb1EEEEEEEEEvNT_6ParamsE:
[----:B------:R-:W-:Y:S01]  /*0000*/  LDC R1, c[0x0][0x37c] ;  /* 0x0000df00ff017b82 */ /* 0x000fe20000000800 */
[----:B------:R-:W-:Y:S05]  /*0010*/  EXIT ;  /* 0x000000000000794d */ /* 0x000fea0003800000 */
.L_x_8:
        /* <DEDUP_REMOVED lines=14> */
.L_x_17:


//--------------------- .nv.shared.reserved.0     --------------------------
	.section	.nv.shared.reserved.0,"aw",@nobits
	.weak		__nv_reservedSMEM_offset_0_alias
	.size		__nv_reservedSMEM_offset_0_alias, 0, 64
	.other		__nv_reservedSMEM_offset_0_alias,@"STO_CUDA_RESERVED_SHARED STV_DEFAULT"
__nv_reservedSMEM_offset_0_alias:
	.zero		0
	.zero		64


//--------------------- .nv.global                --------------------------
	.section	.nv.global,"aw",@nobits
.nv.global:
	.type		_ZN71_INTERNAL_e7c80e6b_35_flash_fwd_hdim64_fp16_split_sm90_cu_f3e6f9ee_37714cute1_E,@object
	.size		_ZN71_INTERNAL_e7c80e6b_35_flash_fwd_hdim64_fp16_split_sm90_cu_f3e6f9ee_37714cute1_E,(_ZN71_INTERNAL_e7c80e6b_35_flash_fwd_hdim64_fp16_split_sm90_cu_f3e6f9ee_37714cuda3std3__45__cpo6cbeginE - _ZN71_INTERNAL_e7c80e6b_35_flash_fwd_hdim64_fp16_split_sm90_cu_f3e6f9ee_37714cute1_E)
_ZN71_INTERNAL_e7c80e6b_35_flash_fwd_hdim64_fp16_split_sm90_cu_f3e6f9ee_37714cute1_E:
	.zero		1
	.type		_ZN71_INTERNAL_e7c80e6b_35_flash_fwd_hdim64_fp16_split_sm90_cu_f3e6f9ee_37714cuda3std3__45__cpo6cbeginE,@object
	.size		_ZN71_INTERNAL_e7c80e6b_35_flash_fwd_hdim64_fp16_split_sm90_cu_f3e6f9ee_37714cuda3std3__45__cpo6cbeginE,(_ZN71_INTERNAL_e7c80e6b_35_flash_fwd_hdim64_fp16_split_sm90_cu_f3e6f9ee_37714cuda3std3__48in_placeE - _ZN71_INTERNAL_e7c80e6b_35_flash_fwd_hdim64_fp16_split_sm90_cu_f3e6f9ee_37714cuda3std3__45__cpo6cbeginE)
_ZN71_INTERNAL_e7c80e6b_35_flash_fwd_hdim64_fp16_split_sm90_cu_f3e6f9ee_37714cuda3std3__45__cpo6cbeginE:
	.zero		1
	.type		_ZN71_INTERNAL_e7c80e6b_35_flash_fwd_hdim64_fp16_split_sm90_cu_f3e6f9ee_37714cuda3std3__48in_placeE,@object
	.size		_ZN71_INTERNAL_e7c80e6b_35_flash_fwd_hdim64_fp16_split_sm90_cu_f3e6f9ee_37714cuda3std3__48in_placeE,(_ZN71_INTERNAL_e7c80e6b_35_flash_fwd_hdim64_fp16_split_sm90_cu_f3e6f9ee_37714cuda3std6ranges3__45__cpo9iter_moveE - _ZN71_INTERNAL_e7c80e6b_35_flash_fwd_hdim64_fp16_split_sm90_cu_f3e6f9ee_37714cuda3std3__48in_placeE)
_ZN71_INTERNAL_e7c80e6b_35_flash_fwd_hdim64_fp16_split_sm90_cu_f3e6f9ee_37714cuda3std3__48in_placeE:
	.zero		1
	.type		_ZN71_INTERNAL_e7c80e6b_35_flash_fwd_hdim64_fp16_split_sm90_cu_f3e6f9ee_37714cuda3std6ranges3__45__cpo9iter_moveE,@object
	.size		_ZN71_INTERNAL_e7c80e6b_35_flash_fwd_hdim64_fp16_split_sm90_cu_f3e6f9ee_37714cuda3std6ranges3__45__cpo9iter_moveE,(_ZN71_INTERNAL_e7c80e6b_35_flash_fwd_hdim64_fp16_split_sm90_cu_f3e6f9ee_37714cuda3std3__45__cpo5beginE - _ZN71_INTERNAL_e7c80e6b_35_flash_fwd_hdim64_fp16_split_sm90_cu_f3e6f9ee_37714cuda3std6ranges3__45__cpo9iter_moveE)
_ZN71_INTERNAL_e7c80e6b_35_flash_fwd_hdim64_fp16_split_sm90_cu_f3e6f9ee_37714cuda3std6ranges3__45__cpo9iter_moveE:
	.zero		1
	.type		_ZN71_INTERNAL_e7c80e6b_35_flash_fwd_hdim64_fp16_split_sm90_cu_f3e6f9ee_37714cuda3std3__45__cpo5beginE,@object
	.size		_ZN71_INTERNAL_e7c80e6b_35_flash_fwd_hdim64_fp16_split_sm90_cu_f3e6f9ee_37714cuda3std3__45__cpo5beginE,(_ZN71_INTERNAL_e7c80e6b_35_flash_fwd_hdim64_fp16_split_sm90_cu_f3e6f9ee_37714cuda3std3__473_GLOBAL__N__e7c80e6b_35_flash_fwd_hdim64_fp16_split_sm90_cu_f3e6f9ee_37716ignoreE - _ZN71_INTERNAL_e7c80e6b_35_flash_fwd_hdim64_fp16_split_sm90_cu_f3e6f9ee_37714cuda3std3__45__cpo5beginE)
_ZN71_INTERNAL_e7c80e6b_35_flash_fwd_hdim64_fp16_split_sm90_cu_f3e6f9ee_37714cuda3std3__45__cpo5beginE:
	.zero		1
	.type		_ZN71_INTERNAL_e7c80e6b_35_flash_fwd_hdim64_fp16_split_sm90_cu_f3e6f9ee_37714cuda3std3__473_GLOBAL__N__e7c80e6b_35_flash_fwd_hdim64_fp16_split_sm90_cu_f3e6f9ee_37716ignoreE,@object
	.size		_ZN71_INTERNAL_e7c80e6b_35_flash_fwd_hdim64_fp16_split_sm90_cu_f3e6f9ee_37714cuda3std3__473_GLOBAL__N__e7c80e6b_35_flash_fwd_hdim64_fp16_split_sm90_cu_f3e6f9ee_37716ignoreE,(_ZN71_INTERNAL_e7c80e6b_35_flash_fwd_hdim64_fp16_split_sm90_cu_f3e6f9ee_37714cute7productE - _ZN71_INTERNAL_e7c80e6b_35_flash_fwd_hdim64_fp16_split_sm90_cu_f3e6f9ee_37714cuda3std3__473_GLOBAL__N__e7c80e6b_35_flash_fwd_hdim64_fp16_split_sm90_cu_f3e6f9ee_37716ignoreE)
_ZN71_INTERNAL_e7c80e6b_35_flash_fwd_hdim64_fp16_split_sm90_cu_f3e6f9ee_37714cuda3std3__473_GLOBAL__N__e7c80e6b_35_flash_fwd_hdim64_fp16_split_sm90_cu_f3e6f9ee_37716ignoreE:
	.zero		1
	.type		_ZN71_INTERNAL_e7c80e6b_35_flash_fwd_hdim64_fp16_split_sm90_cu_f3e6f9ee_37714cute7productE,@object
	.size		_ZN71_INTERNAL_e7c80e6b_35_flash_fwd_hdim64_fp16_split_sm90_cu_f3e6f9ee_37714cute7productE,(_ZN71_INTERNAL_e7c80e6b_35_flash_fwd_hdim64_fp16_split_sm90_cu_f3e6f9ee_37714cuda3std3__45__cpo3endE - _ZN71_INTERNAL_e7c80e6b_35_flash_fwd_hdim64_fp16_split_sm90_cu_f3e6f9ee_37714cute7productE)
_ZN71_INTERNAL_e7c80e6b_35_flash_fwd_hdim64_fp16_split_sm90_cu_f3e6f9ee_37714cute7productE:
	.zero		1
	.type		_ZN71_INTERNAL_e7c80e6b_35_flash_fwd_hdim64_fp16_split_sm90_cu_f3e6f9ee_37714cuda3std3__45__cpo3endE,@object
	.size		_ZN71_INTERNAL_e7c80e6b_35_flash_fwd_hdim64_fp16_split_sm90_cu_f3e6f9ee_37714cuda3std3__45__cpo3endE,(_ZN71_INTERNAL_e7c80e6b_35_flash_fwd_hdim64_fp16_split_sm90_cu_f3e6f9ee_37714cuda3std3__419piecewise_constructE - _ZN71_INTERNAL_e7c80e6b_35_flash_fwd_hdim64_fp16_split_sm90_cu_f3e6f9ee_37714cuda3std3__45__cpo3endE)
_ZN71_INTERNAL_e7c80e6b_35_flash_fwd_hdim64_fp16_split_sm90_cu_f3e6f9ee_37714cuda3std3__45__cpo3endE:
	.zero		1
	.type		_ZN71_INTERNAL_e7c80e6b_35_flash_fwd_hdim64_fp16_split_sm90_cu_f3e6f9ee_37714cuda3std3__419piecewise_constructE,@object
	.size		_ZN71_INTERNAL_e7c80e6b_35_flash_fwd_hdim64_fp16_split_sm90_cu_f3e6f9ee_37714cuda3std3__419piecewise_constructE,(_ZN71_INTERNAL_e7c80e6b_35_flash_fwd_hdim64_fp16_split_sm90_cu_f3e6f9ee_37714cuda3std3__45__cpo4cendE - _ZN71_INTERNAL_e7c80e6b_35_flash_fwd_hdim64_fp16_split_sm90_cu_f3e6f9ee_37714cuda3std3__419piecewise_constructE)
_ZN71_INTERNAL_e7c80e6b_35_flash_fwd_hdim64_fp16_split_sm90_cu_f3e6f9ee_37714cuda3std3__419piecewise_constructE:
	.zero		1
	.type		_ZN71_INTERNAL_e7c80e6b_35_flash_fwd_hdim64_fp16_split_sm90_cu_f3e6f9ee_37714cuda3std3__45__cpo4cendE,@object
	.size		_ZN71_INTERNAL_e7c80e6b_35_flash_fwd_hdim64_fp16_split_sm90_cu_f3e6f9ee_37714cuda3std3__45__cpo4cendE,(_ZN71_INTERNAL_e7c80e6b_35_flash_fwd_hdim64_fp16_split_sm90_cu_f3e6f9ee_37714cuda3std6ranges3__45__cpo4swapE - _ZN71_INTERNAL_e7c80e6b_35_flash_fwd_hdim64_fp16_split_sm90_cu_f3e6f9ee_37714cuda3std3__45__cpo4cendE)
_ZN71_INTERNAL_e7c80e6b_35_flash_fwd_hdim64_fp16_split_sm90_cu_f3e6f9ee_37714cuda3std3__45__cpo4cendE:
	.zero		1
	.type		_ZN71_INTERNAL_e7c80e6b_35_flash_fwd_hdim64_fp16_split_sm90_cu_f3e6f9ee_37714cuda3std6ranges3__45__cpo4swapE,@object
	.size		_ZN71_INTERNAL_e7c80e6b_35_flash_fwd_hdim64_fp16_split_sm90_cu_f3e6f9ee_37714cuda3std6ranges3__45__cpo4swapE,(.L_7 - _ZN71_INTERNAL_e7c80e6b_35_flash_fwd_hdim64_fp16_split_sm90_cu_f3e6f9ee_37714cuda3std6ranges3__45__cpo4swapE)
_ZN71_INTERNAL_e7c80e6b_35_flash_fwd_hdim64_fp16_split_sm90_cu_f3e6f9ee_37714cuda3std6ranges3__45__cpo4swapE:
	.zero		1
.L_7:


//--------------------- .nv.constant0._ZN7cutlass13device_kernelIN5flash11enable_sm90INS1_16FlashAttnFwdSm90INS1_25CollectiveMainloopFwdSm90ILi2EN4cute5tupleIJNS5_1CILi1EEES8_S8_EEENS6_IJNS7_ILi192EEESA_NS7_ILi64EEEEEELi64ENS_6half_tEfNS_4arch4Sm90ELb0ELb0ELb0ELb0ELb0ELb0ELb0ELb0ELb1ELb1ELb1ELb0EEENS1_21CollectiveEpilogueFwdINS6_IJSA_SB_SA_EEES9_SD_SF_Li384ELb0ELb1ELb1ELb0EEENS1_19SingleTileSchedulerILb0ELb1ELb1ELi192EEEEEEEEEvNT_6ParamsE --------------------------
	.section	.nv.constant0._ZN7cutlass13device_kernelIN5flash11enable_sm90INS1_16FlashAttnFwdSm90INS1_25CollectiveMainloopFwdSm90ILi2EN4cute5tupleIJNS5_1CILi1EEES8_S8_EEENS6_IJNS7_ILi192EEESA_NS7_ILi64EEEEEELi64ENS_6half_tEfNS_4arch4Sm90ELb0ELb0ELb0ELb0ELb0ELb0ELb0ELb0ELb1ELb1ELb1ELb0EEENS1_21CollectiveEpilogueFwdINS6_IJSA_SB_SA_EEES9_SD_SF_Li384ELb0ELb1ELb1ELb0EEENS1_19SingleTileSchedulerILb0ELb1ELb1ELi192EEEEEEEEEvNT_6ParamsE,"a",@progbits
	.sectionflags	@""
	.align	4
.nv.constant0._ZN7cutlass13device_kernelIN5flash11enable_sm90INS1_16FlashAttnFwdSm90INS1_25CollectiveMainloopFwdSm90ILi2EN4cute5tupleIJNS5_1CILi1EEES8_S8_EEENS6_IJNS7_ILi192EEESA_NS7_ILi64EEEEEELi64ENS_6half_tEfNS_4arch4Sm90ELb0ELb0ELb0ELb0ELb0ELb0ELb0ELb0ELb1ELb1ELb1ELb0EEENS1_21CollectiveEpilogueFwdINS6_IJSA_SB_SA_EEES9_SD_SF_Li384ELb0ELb1ELb1ELb0EEENS1_19SingleTileSchedulerILb0ELb1ELb1ELi192EEEEEEEEEvNT_6ParamsE:
	.zero		3456


//--------------------- .nv.constant0._ZN7cutlass13device_kernelIN5flash11enable_sm90INS1_16FlashAttnFwdSm90INS1_25CollectiveMainloopFwdSm90ILi2EN4cute5tupleIJNS5_1CILi1EEES8_S8_EEENS6_IJNS7_ILi192EEESA_NS7_ILi64EEEEEELi64ENS_6half_tEfNS_4arch4Sm90ELb0ELb0ELb0ELb1ELb0ELb0ELb0ELb0ELb1ELb1ELb1ELb0EEENS1_21CollectiveEpilogueFwdINS6_IJSA_SB_SA_EEES9_SD_SF_Li384ELb1ELb1ELb1ELb0EEENS1_36VarlenDynamicPersistentTileSchedulerILi192ELi192ELi384ELi128ELb1ELb1ELb1ELb0ELb1ELb1EEEEEEEEEvNT_6ParamsE --------------------------
	.section	.nv.constant0._ZN7cutlass13device_kernelIN5flash11enable_sm90INS1_16FlashAttnFwdSm90INS1_25CollectiveMainloopFwdSm90ILi2EN4cute5tupleIJNS5_1CILi1EEES8_S8_EEENS6_IJNS7_ILi192EEESA_NS7_ILi64EEEEEELi64ENS_6half_tEfNS_4arch4Sm90ELb0ELb0ELb0ELb1ELb0ELb0ELb0ELb0ELb1ELb1ELb1ELb0EEENS1_21CollectiveEpilogueFwdINS6_IJSA_SB_SA_EEES9_SD_SF_Li384ELb1ELb1ELb1ELb0EEENS1_36VarlenDynamicPersistentTileSchedulerILi192ELi192ELi384ELi128ELb1ELb1ELb1ELb0ELb1ELb1EEEEEEEEEvNT_6ParamsE,"a",@progbits
	.sectionflags	@""
	.align	4
.nv.constant0._ZN7cutlass13device_kernelIN5flash11enable_sm90INS1_16FlashAttnFwdSm90INS1_25CollectiveMainloopFwdSm90ILi2EN4cute5tupleIJNS5_1CILi1EEES8_S8_EEENS6_IJNS7_ILi192EEESA_NS7_ILi64EEEEEELi64ENS_6half_tEfNS_4arch4Sm90ELb0ELb0ELb0ELb1ELb0ELb0ELb0ELb0ELb1ELb1ELb1ELb0EEENS1_21CollectiveEpilogueFwdINS6_IJSA_SB_SA_EEES9_SD_SF_Li384ELb1ELb1ELb1ELb0EEENS1_36VarlenDynamicPersistentTileSchedulerILi192ELi192ELi384ELi128ELb1ELb1ELb1ELb0ELb1ELb1EEEEEEEEEvNT_6ParamsE:
	.zero		3584


//--------------------- .nv.constant0._ZN7cutlass13device_kernelIN5flash11enable_sm90INS1_16FlashAttnFwdSm90INS1_25CollectiveMainloopFwdSm90ILi2EN4cute5tupleIJNS5_1CILi1EEES8_S8_EEENS6_IJNS7_ILi192EEESA_NS7_ILi64EEEEEELi64ENS_6half_tEfNS_4arch4Sm90ELb0ELb0ELb0ELb1ELb0ELb1ELb0ELb0ELb1ELb1ELb1ELb0EEENS1_21CollectiveEpilogueFwdINS6_IJSA_SB_SA_EEES9_SD_SF_Li384ELb1ELb1ELb1ELb0EEENS1_36VarlenDynamicPersistentTileSchedulerILi192ELi192ELi384ELi128ELb1ELb1ELb1ELb0ELb1ELb1EEEEEEEEEvNT_6ParamsE --------------------------
	.section	.nv.constant0._ZN7cutlass13device_kernelIN5flash11enable_sm90INS1_16FlashAttnFwdSm90INS1_25CollectiveMainloopFwdSm90ILi2EN4cute5tupleIJNS5_1CILi1EEES8_S8_EEENS6_IJNS7_ILi192EEESA_NS7_ILi64EEEEEELi64ENS_6half_tEfNS_4arch4Sm90ELb0ELb0ELb0ELb1ELb0ELb1ELb0ELb0ELb1ELb1ELb1ELb0EEENS1_21CollectiveEpilogueFwdINS6_IJSA_SB_SA_EEES9_SD_SF_Li384ELb1ELb1ELb1ELb0EEENS1_36VarlenDynamicPersistentTileSchedulerILi192ELi192ELi384ELi128ELb1ELb1ELb1ELb0ELb1ELb1EEEEEEEEEvNT_6ParamsE,"a",@progbits
	.sectionflags	@""
	.align	4
.nv.constant0._ZN7cutlass13device_kernelIN5flash11enable_sm90INS1_16FlashAttnFwdSm90INS1_25CollectiveMainloopFwdSm90ILi2EN4cute5tupleIJNS5_1CILi1EEES8_S8_EEENS6_IJNS7_ILi192EEESA_NS7_ILi64EEEEEELi64ENS_6half_tEfNS_4arch4Sm90ELb0ELb0ELb0ELb1ELb0ELb1ELb0ELb0ELb1ELb1ELb1ELb0EEENS1_21CollectiveEpilogueFwdINS6_IJSA_SB_SA_EEES9_SD_SF_Li384ELb1ELb1ELb1ELb0EEENS1_36VarlenDynamicPersistentTileSchedulerILi192ELi192ELi384ELi128ELb1ELb1ELb1ELb0ELb1ELb1EEEEEEEEEvNT_6ParamsE:
	.zero		3584


//--------------------- .nv.constant0._ZN7cutlass13device_kernelIN5flash11enable_sm90INS1_16FlashAttnFwdSm90INS1_25CollectiveMainloopFwdSm90ILi2EN4cute5tupleIJNS5_1CILi1EEES8_S8_EEENS6_IJNS7_ILi192EEENS7_ILi128EEENS7_ILi64EEEEEELi64ENS_6half_tEfNS_4arch4Sm90ELb0ELb1ELb0ELb0ELb0ELb0ELb0ELb1ELb1ELb1ELb1ELb0EEENS1_21CollectiveEpilogueFwdINS6_IJSA_SC_SB_EEES9_SE_SG_Li384ELb0ELb1ELb1ELb0EEENS1_19SingleTileSchedulerILb0ELb1ELb1ELi192EEEEEEEEEvNT_6ParamsE --------------------------
	.section	.nv.constant0._ZN7cutlass13device_kernelIN5flash11enable_sm90INS1_16FlashAttnFwdSm90INS1_25CollectiveMainloopFwdSm90ILi2EN4cute5tupleIJNS5_1CILi1EEES8_S8_EEENS6_IJNS7_ILi192EEENS7_ILi128EEENS7_ILi64EEEEEELi64ENS_6half_tEfNS_4arch4Sm90ELb0ELb1ELb0ELb0ELb0ELb0ELb0ELb1ELb1ELb1ELb1ELb0EEENS1_21CollectiveEpilogueFwdINS6_IJSA_SC_SB_EEES9_SE_SG_Li384ELb0ELb1ELb1ELb0EEENS1_19SingleTileSchedulerILb0ELb1ELb1ELi192EEEEEEEEEvNT_6ParamsE,"a",@progbits
	.sectionflags	@""
	.align	4
.nv.constant0._ZN7cutlass13device_kernelIN5flash11enable_sm90INS1_16FlashAttnFwdSm90INS1_25CollectiveMainloopFwdSm90ILi2EN4cute5tupleIJNS5_1CILi1EEES8_S8_EEENS6_IJNS7_ILi192EEENS7_ILi128EEENS7_ILi64EEEEEELi64ENS_6half_tEfNS_4arch4Sm90ELb0ELb1ELb0ELb0ELb0ELb0ELb0ELb1ELb1ELb1ELb1ELb0EEENS1_21CollectiveEpilogueFwdINS6_IJSA_SC_SB_EEES9_SE_SG_Li384ELb0ELb1ELb1ELb0EEENS1_19SingleTileSchedulerILb0ELb1ELb1ELi192EEEEEEEEEvNT_6ParamsE:
	.zero		3456


//--------------------- .nv.constant0._ZN7cutlass13device_kernelIN5flash11enable_sm90INS1_16FlashAttnFwdSm90INS1_25CollectiveMainloopFwdSm90ILi2EN4cute5tupleIJNS5_1CILi1EEES8_S8_EEENS6_IJNS7_ILi192EEENS7_ILi128EEENS7_ILi64EEEEEELi64ENS_6half_tEfNS_4arch4Sm90ELb0ELb1ELb0ELb1ELb0ELb0ELb0ELb1ELb1ELb1ELb1ELb0EEENS1_21CollectiveEpilogueFwdINS6_IJSA_SC_SB_EEES9_SE_SG_Li384ELb1ELb1ELb1ELb0EEENS1_36VarlenDynamicPersistentTileSchedulerILi192ELi128ELi384ELi128ELb1ELb1ELb1ELb1ELb0ELb1EEEEEEEEEvNT_6ParamsE --------------------------
	.section	.nv.constant0._ZN7cutlass13device_kernelIN5flash11enable_sm90INS1_16FlashAttnFwdSm90INS1_25CollectiveMainloopFwdSm90ILi2EN4cute5tupleIJNS5_1CILi1EEES8_S8_EEENS6_IJNS7_ILi192EEENS7_ILi128EEENS7_ILi64EEEEEELi64ENS_6half_tEfNS_4arch4Sm90ELb0ELb1ELb0ELb1ELb0ELb0ELb0ELb1ELb1ELb1ELb1ELb0EEENS1_21CollectiveEpilogueFwdINS6_IJSA_SC_SB_EEES9_SE_SG_Li384ELb1ELb1ELb1ELb0EEENS1_36VarlenDynamicPersistentTileSchedulerILi192ELi128ELi384ELi128ELb1ELb1ELb1ELb1ELb0ELb1EEEEEEEEEvNT_6ParamsE,"a",@progbits
	.sectionflags	@""
	.align	4
.nv.constant0._ZN7cutlass13device_kernelIN5flash11enable_sm90INS1_16FlashAttnFwdSm90INS1_25CollectiveMainloopFwdSm90ILi2EN4cute5tupleIJNS5_1CILi1EEES8_S8_EEENS6_IJNS7_ILi192EEENS7_ILi128EEENS7_ILi64EEEEEELi64ENS_6half_tEfNS_4arch4Sm90ELb0ELb1ELb0ELb1ELb0ELb0ELb0ELb1ELb1ELb1ELb1ELb0EEENS1_21CollectiveEpilogueFwdINS6_IJSA_SC_SB_EEES9_SE_SG_Li384ELb1ELb1ELb1ELb0EEENS1_36VarlenDynamicPersistentTileSchedulerILi192ELi128ELi384ELi128ELb1ELb1ELb1ELb1ELb0ELb1EEEEEEEEEvNT_6ParamsE:
	.zero		3584


//--------------------- .nv.constant0._ZN7cutlass13device_kernelIN5flash11enable_sm90INS1_16FlashAttnFwdSm90INS1_25CollectiveMainloopFwdSm90ILi2EN4cute5tupleIJNS5_1CILi1EEES8_S8_EEENS6_IJNS7_ILi192EEENS7_ILi128EEENS7_ILi64EEEEEELi64ENS_6half_tEfNS_4arch4Sm90ELb0ELb1ELb0ELb1ELb0ELb1ELb0ELb1ELb1ELb1ELb1ELb0EEENS1_21CollectiveEpilogueFwdINS6_IJSA_SC_SB_EEES9_SE_SG_Li384ELb1ELb1ELb1ELb0EEENS1_36VarlenDynamicPersistentTileSchedulerILi192ELi128ELi384ELi128ELb1ELb1ELb1ELb1ELb0ELb1EEEEEEEEEvNT_6ParamsE --------------------------
	.section	.nv.constant0._ZN7cutlass13device_kernelIN5flash11enable_sm90INS1_16FlashAttnFwdSm90INS1_25CollectiveMainloopFwdSm90ILi2EN4cute5tupleIJNS5_1CILi1EEES8_S8_EEENS6_IJNS7_ILi192EEENS7_ILi128EEENS7_ILi64EEEEEELi64ENS_6half_tEfNS_4arch4Sm90ELb0ELb1ELb0ELb1ELb0ELb1ELb0ELb1ELb1ELb1ELb1ELb0EEENS1_21CollectiveEpilogueFwdINS6_IJSA_SC_SB_EEES9_SE_SG_Li384ELb1ELb1ELb1ELb0EEENS1_36VarlenDynamicPersistentTileSchedulerILi192ELi128ELi384ELi128ELb1ELb1ELb1ELb1ELb0ELb1EEEEEEEEEvNT_6ParamsE,"a",@progbits
	.sectionflags	@""
	.align	4
.nv.constant0._ZN7cutlass13device_kernelIN5flash11enable_sm90INS1_16FlashAttnFwdSm90INS1_25CollectiveMainloopFwdSm90ILi2EN4cute5tupleIJNS5_1CILi1EEES8_S8_EEENS6_IJNS7_ILi192EEENS7_ILi128EEENS7_ILi64EEEEEELi64ENS_6half_tEfNS_4arch4Sm90ELb0ELb1ELb0ELb1ELb0ELb1ELb0ELb1ELb1ELb1ELb1ELb0EEENS1_21CollectiveEpilogueFwdINS6_IJSA_SC_SB_EEES9_SE_SG_Li384ELb1ELb1ELb1ELb0EEENS1_36VarlenDynamicPersistentTileSchedulerILi192ELi128ELi384ELi128ELb1ELb1ELb1ELb1ELb0ELb1EEEEEEEEEvNT_6ParamsE:
	.zero		3584


//--------------------- .nv.constant0._ZN7cutlass13device_kernelIN5flash11enable_sm90INS1_16FlashAttnFwdSm90INS1_25CollectiveMainloopFwdSm90ILi2EN4cute5tupleIJNS5_1CILi1EEES8_S8_EEENS6_IJNS7_ILi192EEENS7_ILi128EEENS7_ILi64EEEEEELi64ENS_6half_tEfNS_4arch4Sm90ELb1ELb0ELb0ELb0ELb0ELb0ELb0ELb1ELb1ELb1ELb1ELb0EEENS1_21CollectiveEpilogueFwdINS6_IJSA_SC_SB_EEES9_SE_SG_Li384ELb0ELb1ELb1ELb0EEENS1_19SingleTileSchedulerILb0ELb1ELb1ELi192EEEEEEEEEvNT_6ParamsE --------------------------
	.section	.nv.constant0._ZN7cutlass13device_kernelIN5flash11enable_sm90INS1_16FlashAttnFwdSm90INS1_25CollectiveMainloopFwdSm90ILi2EN4cute5tupleIJNS5_1CILi1EEES8_S8_EEENS6_IJNS7_ILi192EEENS7_ILi128EEENS7_ILi64EEEEEELi64ENS_6half_tEfNS_4arch4Sm90ELb1ELb0ELb0ELb0ELb0ELb0ELb0ELb1ELb1ELb1ELb1ELb0EEENS1_21CollectiveEpilogueFwdINS6_IJSA_SC_SB_EEES9_SE_SG_Li384ELb0ELb1ELb1ELb0EEENS1_19SingleTileSchedulerILb0ELb1ELb1ELi192EEEEEEEEEvNT_6ParamsE,"a",@progbits
	.sectionflags	@""
	.align	4
.nv.constant0._ZN7cutlass13device_kernelIN5flash11enable_sm90INS1_16FlashAttnFwdSm90INS1_25CollectiveMainloopFwdSm90ILi2EN4cute5tupleIJNS5_1CILi1EEES8_S8_EEENS6_IJNS7_ILi192EEENS7_ILi128EEENS7_ILi64EEEEEELi64ENS_6half_tEfNS_4arch4Sm90ELb1ELb0ELb0ELb0ELb0ELb0ELb0ELb1ELb1ELb1ELb1ELb0EEENS1_21CollectiveEpilogueFwdINS6_IJSA_SC_SB_EEES9_SE_SG_Li384ELb0ELb1ELb1ELb0EEENS1_19SingleTileSchedulerILb0ELb1ELb1ELi192EEEEEEEEEvNT_6ParamsE:
	.zero		3456


//--------------------- .nv.constant0._ZN7cutlass13device_kernelIN5flash11enable_sm90INS1_16FlashAttnFwdSm90INS1_25CollectiveMainloopFwdSm90ILi2EN4cute5tupleIJNS5_1CILi1EEES8_S8_EEENS6_IJNS7_ILi192EEENS7_ILi128EEENS7_ILi64EEEEEELi64ENS_6half_tEfNS_4arch4Sm90ELb1ELb0ELb0ELb1ELb0ELb0ELb0ELb1ELb1ELb1ELb1ELb0EEENS1_21CollectiveEpilogueFwdINS6_IJSA_SC_SB_EEES9_SE_SG_Li384ELb1ELb1ELb1ELb0EEENS1_36VarlenDynamicPersistentTileSchedulerILi192ELi128ELi384ELi128ELb1ELb1ELb1ELb1ELb1ELb1EEEEEEEEEvNT_6ParamsE --------------------------
	.section	.nv.constant0._ZN7cutlass13device_kernelIN5flash11enable_sm90INS1_16FlashAttnFwdSm90INS1_25CollectiveMainloopFwdSm90ILi2EN4cute5tupleIJNS5_1CILi1EEES8_S8_EEENS6_IJNS7_ILi192EEENS7_ILi128EEENS7_ILi64EEEEEELi64ENS_6half_tEfNS_4arch4Sm90ELb1ELb0ELb0ELb1ELb0ELb0ELb0ELb1ELb1ELb1ELb1ELb0EEENS1_21CollectiveEpilogueFwdINS6_IJSA_SC_SB_EEES9_SE_SG_Li384ELb1ELb1ELb1ELb0EEENS1_36VarlenDynamicPersistentTileSchedulerILi192ELi128ELi384ELi128ELb1ELb1ELb1ELb1ELb1ELb1EEEEEEEEEvNT_6ParamsE,"a",@progbits
	.sectionflags	@""
	.align	4
.nv.constant0._ZN7cutlass13device_kernelIN5flash11enable_sm90INS1_16FlashAttnFwdSm90INS1_25CollectiveMainloopFwdSm90ILi2EN4cute5tupleIJNS5_1CILi1EEES8_S8_EEENS6_IJNS7_ILi192EEENS7_ILi128EEENS7_ILi64EEEEEELi64ENS_6half_tEfNS_4arch4Sm90ELb1ELb0ELb0ELb1ELb0ELb0ELb0ELb1ELb1ELb1ELb1ELb0EEENS1_21CollectiveEpilogueFwdINS6_IJSA_SC_SB_EEES9_SE_SG_Li384ELb1ELb1ELb1ELb0EEENS1_36VarlenDynamicPersistentTileSchedulerILi192ELi128ELi384ELi128ELb1ELb1ELb1ELb1ELb1ELb1EEEEEEEEEvNT_6ParamsE:
	.zero		3584


//--------------------- .nv.constant0._ZN7cutlass13device_kernelIN5flash11enable_sm90INS1_16FlashAttnFwdSm90INS1_25CollectiveMainloopFwdSm90ILi2EN4cute5tupleIJNS5_1CILi1EEES8_S8_EEENS6_IJNS7_ILi192EEENS7_ILi128EEENS7_ILi64EEEEEELi64ENS_6half_tEfNS_4arch4Sm90ELb1ELb0ELb0ELb1ELb0ELb1ELb0ELb1ELb1ELb1ELb1ELb0EEENS1_21CollectiveEpilogueFwdINS6_IJSA_SC_SB_EEES9_SE_SG_Li384ELb1ELb1ELb1ELb0EEENS1_36VarlenDynamicPersistentTileSchedulerILi192ELi128ELi384ELi128ELb1ELb1ELb1ELb1ELb1ELb1EEEEEEEEEvNT_6ParamsE --------------------------
	.section	.nv.constant0._ZN7cutlass13device_kernelIN5flash11enable_sm90INS1_16FlashAttnFwdSm90INS1_25CollectiveMainloopFwdSm90ILi2EN4cute5tupleIJNS5_1CILi1EEES8_S8_EEENS6_IJNS7_ILi192EEENS7_ILi128EEENS7_ILi64EEEEEELi64ENS_6half_tEfNS_4arch4Sm90ELb1ELb0ELb0ELb1ELb0ELb1ELb0ELb1ELb1ELb1ELb1ELb0EEENS1_21CollectiveEpilogueFwdINS6_IJSA_SC_SB_EEES9_SE_SG_Li384ELb1ELb1ELb1ELb0EEENS1_36VarlenDynamicPersistentTileSchedulerILi192ELi128ELi384ELi128ELb1ELb1ELb1ELb1ELb1ELb1EEEEEEEEEvNT_6ParamsE,"a",@progbits
	.sectionflags	@""
	.align	4
.nv.constant0._ZN7cutlass13device_kernelIN5flash11enable_sm90INS1_16FlashAttnFwdSm90INS1_25CollectiveMainloopFwdSm90ILi2EN4cute5tupleIJNS5_1CILi1EEES8_S8_EEENS6_IJNS7_ILi192EEENS7_ILi128EEENS7_ILi64EEEEEELi64ENS_6half_tEfNS_4arch4Sm90ELb1ELb0ELb0ELb1ELb0ELb1ELb0ELb1ELb1ELb1ELb1ELb0EEENS1_21CollectiveEpilogueFwdINS6_IJSA_SC_SB_EEES9_SE_SG_Li384ELb1ELb1ELb1ELb0EEENS1_36VarlenDynamicPersistentTileSchedulerILi192ELi128ELi384ELi128ELb1ELb1ELb1ELb1ELb1ELb1EEEEEEEEEvNT_6ParamsE:
	.zero		3584


//--------------------- SYMBOLS --------------------------

	.type		.nv.reservedSmem.offset0,@object
	.size		.nv.reservedSmem.offset0,0x4
